// auto-generated by cutlass_sweep.gemm — config: {"arch": "sm_90", "cluster_m": 2, "cluster_n": 1, "dtype": "tf32", "stages": 4, "tile_k": 32, "tile_m": 64, "tile_n": 256}
#include "cutlass/cutlass.h"
#include "cutlass/gemm/collective/collective_builder.hpp"
#include "cutlass/gemm/device/gemm_universal_adapter.h"
#include "cutlass/gemm/kernel/gemm_universal.hpp"
#include "cutlass/epilogue/collective/collective_builder.hpp"

using ElemA = cutlass::tfloat32_t;
using ElemB = cutlass::tfloat32_t;
using ElemCD = cutlass::tfloat32_t;
using Acc  = float;
using TileShape    = cute::Shape<cute::_64, cute::_256, cute::_32>;
using ClusterShape = cute::Shape<cute::_2, cute::_1, cute::_1>;

using CollectiveEpilogue = typename cutlass::epilogue::collective::CollectiveBuilder<
    cutlass::arch::Sm90, cutlass::arch::OpClassTensorOp,
    TileShape, ClusterShape,
    cutlass::epilogue::collective::EpilogueTileAuto,
    Acc, Acc,
    ElemCD, cutlass::layout::RowMajor, 128 / cutlass::sizeof_bits<ElemCD>::value,
    ElemCD, cutlass::layout::RowMajor, 128 / cutlass::sizeof_bits<ElemCD>::value,
    cutlass::epilogue::collective::EpilogueScheduleAuto
  >::CollectiveOp;

using CollectiveMainloop = typename cutlass::gemm::collective::CollectiveBuilder<
    cutlass::arch::Sm90, cutlass::arch::OpClassTensorOp,
    ElemA, cutlass::layout::RowMajor, 128 / cutlass::sizeof_bits<ElemA>::value,
    ElemB, cutlass::layout::ColumnMajor, 128 / cutlass::sizeof_bits<ElemB>::value,
    Acc,
    TileShape, ClusterShape,
    cutlass::gemm::collective::StageCount<4>,
    cutlass::gemm::collective::KernelScheduleAuto
  >::CollectiveOp;

using GemmKernel = cutlass::gemm::kernel::GemmUniversal<
    cute::Shape<int,int,int,int>,
    CollectiveMainloop,
    CollectiveEpilogue
>;
using Gemm = cutlass::gemm::device::GemmUniversalAdapter<GemmKernel>;

// Force the device kernel symbol into the cubin without needing a host main.
auto* _anchor = &cutlass::device_kernel<GemmKernel>;


// ===== COMPILED SASS (sm_90a) =====

	.target	sm_90a

	.elftype	@"ET_EXEC"


//--------------------- .note.nv.tkinfo           --------------------------
	.section	.note.nv.tkinfo,"",@"SHT_NOTE"
	.sectionflags	@"SHF_NOTE_NV_TKINFO"
	.tkinfo
        /*0018*/ 	.word	0x00000002
        /*0030*/ 	.string	""
        /*0030*/ 	.string	"ptxas"
        /*0030*/ 	.string	"Cuda compilation tools, release 13.0, V13.0.88"
        /*0030*/ 	.string	"Build cuda_13.0.r13.0/compiler.36424714_0"
        /*0030*/ 	.string	"-arch sm_90a -m 64 "



//--------------------- .note.nv.cuinfo           --------------------------
	.section	.note.nv.cuinfo,"",@"SHT_NOTE"
	.sectionflags	@"SHF_NOTE_NV_CUINFO"
        /*0018*/ 	.short	0x0002
        /*001a*/ 	.short	0x005a
        /*001c*/ 	.short	0x0082
	.zero		2


//--------------------- .nv.info                  --------------------------
	.section	.nv.info,"",@"SHT_CUDA_INFO"
	.align	4


	//----- nvinfo : EIATTR_REGCOUNT
	.align		4
        /*0000*/ 	.byte	0x04, 0x2f
        /*0002*/ 	.short	(.L_15 - .L_14)
	.align		4
.L_14:
        /*0004*/ 	.word	index@(_ZN7cutlass13device_kernelINS_4gemm6kernel13GemmUniversalIN4cute5tupleIJiiiiEEENS1_10collective13CollectiveMmaINS1_34MainloopSm90TmaGmmaWarpSpecializedILi4ENS5_IJNS4_1CILi2EEENSA_ILi1EEESC_EEENS1_32KernelTmaWarpSpecializedPingpongEEENS5_IJNSA_ILi64EEENSA_ILi256EEENSA_ILi32EEEEEENS_10tfloat32_tENS5_IJlSC_lEEESK_SL_NS4_8TiledMMAINS4_8MMA_AtomIJNS4_4SM904GMMA30MMA_64x256x8_F32TF32TF32_SS_TNILNSP_7ScaleInE1ELSR_1EEEEEENS4_6LayoutINS5_IJSC_SC_SC_EEENS5_IJNSA_ILi0EEESW_SW_EEEEENS5_IJNS4_10UnderscoreESZ_SZ_EEEEENS4_13SM90_TMA_LOADENS4_14ComposedLayoutINS4_7SwizzleILi3ELi4ELi3EEENS4_18smem_ptr_flag_bitsILi32EEENSU_INS5_IJNSA_ILi8EEESI_EEENS5_IJSI_SC_EEEEEEEvNS4_8identityENS4_23SM90_TMA_LOAD_MULTICASTES1C_vS1D_EENS_8epilogue10collective6detail29Sm90TmaWarpSpecializedAdapterINS1H_15DefaultEpilogueISK_SL_SL_NS1G_6thread17LinearCombinationISK_Li1EffLNS1L_9ScaleType4KindE0ELNS_15FloatRoundStyleE2ESK_EENS1_15EpilogueDefaultEEEEEvvEEEEvNT_6ParamsE)
        /*0008*/ 	.word	0x000000a8


	//----- nvinfo : EIATTR_FRAME_SIZE
	.align		4
.L_15:
        /*000c*/ 	.byte	0x04, 0x11
        /*000e*/ 	.short	(.L_17 - .L_16)
	.align		4
.L_16:
        /*0010*/ 	.word	index@(_ZN7cutlass13device_kernelINS_4gemm6kernel13GemmUniversalIN4cute5tupleIJiiiiEEENS1_10collective13CollectiveMmaINS1_34MainloopSm90TmaGmmaWarpSpecializedILi4ENS5_IJNS4_1CILi2EEENSA_ILi1EEESC_EEENS1_32KernelTmaWarpSpecializedPingpongEEENS5_IJNSA_ILi64EEENSA_ILi256EEENSA_ILi32EEEEEENS_10tfloat32_tENS5_IJlSC_lEEESK_SL_NS4_8TiledMMAINS4_8MMA_AtomIJNS4_4SM904GMMA30MMA_64x256x8_F32TF32TF32_SS_TNILNSP_7ScaleInE1ELSR_1EEEEEENS4_6LayoutINS5_IJSC_SC_SC_EEENS5_IJNSA_ILi0EEESW_SW_EEEEENS5_IJNS4_10UnderscoreESZ_SZ_EEEEENS4_13SM90_TMA_LOADENS4_14ComposedLayoutINS4_7SwizzleILi3ELi4ELi3EEENS4_18smem_ptr_flag_bitsILi32EEENSU_INS5_IJNSA_ILi8EEESI_EEENS5_IJSI_SC_EEEEEEEvNS4_8identityENS4_23SM90_TMA_LOAD_MULTICASTES1C_vS1D_EENS_8epilogue10collective6detail29Sm90TmaWarpSpecializedAdapterINS1H_15DefaultEpilogueISK_SL_SL_NS1G_6thread17LinearCombinationISK_Li1EffLNS1L_9ScaleType4KindE0ELNS_15FloatRoundStyleE2ESK_EENS1_15EpilogueDefaultEEEEEvvEEEEvNT_6ParamsE)
        /*0014*/ 	.word	0x00000000


	//----- nvinfo : EIATTR_MIN_STACK_SIZE
	.align		4
.L_17:
        /*0018*/ 	.byte	0x04, 0x12
        /*001a*/ 	.short	(.L_19 - .L_18)
	.align		4
.L_18:
        /*001c*/ 	.word	index@(_ZN7cutlass13device_kernelINS_4gemm6kernel13GemmUniversalIN4cute5tupleIJiiiiEEENS1_10collective13CollectiveMmaINS1_34MainloopSm90TmaGmmaWarpSpecializedILi4ENS5_IJNS4_1CILi2EEENSA_ILi1EEESC_EEENS1_32KernelTmaWarpSpecializedPingpongEEENS5_IJNSA_ILi64EEENSA_ILi256EEENSA_ILi32EEEEEENS_10tfloat32_tENS5_IJlSC_lEEESK_SL_NS4_8TiledMMAINS4_8MMA_AtomIJNS4_4SM904GMMA30MMA_64x256x8_F32TF32TF32_SS_TNILNSP_7ScaleInE1ELSR_1EEEEEENS4_6LayoutINS5_IJSC_SC_SC_EEENS5_IJNSA_ILi0EEESW_SW_EEEEENS5_IJNS4_10UnderscoreESZ_SZ_EEEEENS4_13SM90_TMA_LOADENS4_14ComposedLayoutINS4_7SwizzleILi3ELi4ELi3EEENS4_18smem_ptr_flag_bitsILi32EEENSU_INS5_IJNSA_ILi8EEESI_EEENS5_IJSI_SC_EEEEEEEvNS4_8identityENS4_23SM90_TMA_LOAD_MULTICASTES1C_vS1D_EENS_8epilogue10collective6detail29Sm90TmaWarpSpecializedAdapterINS1H_15DefaultEpilogueISK_SL_SL_NS1G_6thread17LinearCombinationISK_Li1EffLNS1L_9ScaleType4KindE0ELNS_15FloatRoundStyleE2ESK_EENS1_15EpilogueDefaultEEEEEvvEEEEvNT_6ParamsE)
        /*0020*/ 	.word	0x00000000
.L_19:


//--------------------- .nv.compat                --------------------------
	.section	.nv.compat,"",@"SHT_CUDA_COMPAT_INFO"
	.align	4
        /*0000*/ 	.byte	0x02, 0x09, 0x01, 0x00, 0x02, 0x02, 0x04, 0x00, 0x02, 0x05, 0x05, 0x00, 0x03, 0x07, 0x01, 0x01
        /*0010*/ 	.byte	0x02, 0x03, 0x01, 0x00, 0x02, 0x06, 0x01, 0x00, 0x04, 0x0b, 0x08, 0x00, 0x00, 0x00, 0x00, 0x00
        /*0020*/ 	.byte	0x00, 0x00, 0x00, 0x00


//--------------------- .nv.info._ZN7cutlass13device_kernelINS_4gemm6kernel13GemmUniversalIN4cute5tupleIJiiiiEEENS1_10collective13CollectiveMmaINS1_34MainloopSm90TmaGmmaWarpSpecializedILi4ENS5_IJNS4_1CILi2EEENSA_ILi1EEESC_EEENS1_32KernelTmaWarpSpecializedPingpongEEENS5_IJNSA_ILi64EEENSA_ILi256EEENSA_ILi32EEEEEENS_10tfloat32_tENS5_IJlSC_lEEESK_SL_NS4_8TiledMMAINS4_8MMA_AtomIJNS4_4SM904GMMA30MMA_64x256x8_F32TF32TF32_SS_TNILNSP_7ScaleInE1ELSR_1EEEEEENS4_6LayoutINS5_IJSC_SC_SC_EEENS5_IJNSA_ILi0EEESW_SW_EEEEENS5_IJNS4_10UnderscoreESZ_SZ_EEEEENS4_13SM90_TMA_LOADENS4_14ComposedLayoutINS4_7SwizzleILi3ELi4ELi3EEENS4_18smem_ptr_flag_bitsILi32EEENSU_INS5_IJNSA_ILi8EEESI_EEENS5_IJSI_SC_EEEEEEEvNS4_8identityENS4_23SM90_TMA_LOAD_MULTICASTES1C_vS1D_EENS_8epilogue10collective6detail29Sm90TmaWarpSpecializedAdapterINS1H_15DefaultEpilogueISK_SL_SL_NS1G_6thread17LinearCombinationISK_Li1EffLNS1L_9ScaleType4KindE0ELNS_15FloatRoundStyleE2ESK_EENS1_15EpilogueDefaultEEEEEvvEEEEvNT_6ParamsE --------------------------
	.section	.nv.info._ZN7cutlass13device_kernelINS_4gemm6kernel13GemmUniversalIN4cute5tupleIJiiiiEEENS1_10collective13CollectiveMmaINS1_34MainloopSm90TmaGmmaWarpSpecializedILi4ENS5_IJNS4_1CILi2EEENSA_ILi1EEESC_EEENS1_32KernelTmaWarpSpecializedPingpongEEENS5_IJNSA_ILi64EEENSA_ILi256EEENSA_ILi32EEEEEENS_10tfloat32_tENS5_IJlSC_lEEESK_SL_NS4_8TiledMMAINS4_8MMA_AtomIJNS4_4SM904GMMA30MMA_64x256x8_F32TF32TF32_SS_TNILNSP_7ScaleInE1ELSR_1EEEEEENS4_6LayoutINS5_IJSC_SC_SC_EEENS5_IJNSA_ILi0EEESW_SW_EEEEENS5_IJNS4_10UnderscoreESZ_SZ_EEEEENS4_13SM90_TMA_LOADENS4_14ComposedLayoutINS4_7SwizzleILi3ELi4ELi3EEENS4_18smem_ptr_flag_bitsILi32EEENSU_INS5_IJNSA_ILi8EEESI_EEENS5_IJSI_SC_EEEEEEEvNS4_8identityENS4_23SM90_TMA_LOAD_MULTICASTES1C_vS1D_EENS_8epilogue10collective6detail29Sm90TmaWarpSpecializedAdapterINS1H_15DefaultEpilogueISK_SL_SL_NS1G_6thread17LinearCombinationISK_Li1EffLNS1L_9ScaleType4KindE0ELNS_15FloatRoundStyleE2ESK_EENS1_15EpilogueDefaultEEEEEvvEEEEvNT_6ParamsE,"",@"SHT_CUDA_INFO"
	.sectionflags	@""
	.align	4


	//----- nvinfo : EIATTR_CUDA_API_VERSION
	.align		4
        /*0000*/ 	.byte	0x04, 0x37
        /*0002*/ 	.short	(.L_21 - .L_20)
.L_20:
        /*0004*/ 	.word	0x00000082


	//----- nvinfo : EIATTR_KPARAM_INFO
	.align		4
.L_21:
        /*0008*/ 	.byte	0x04, 0x17
        /*000a*/ 	.short	(.L_23 - .L_22)
.L_22:
        /*000c*/ 	.word	0x00000000
        /*0010*/ 	.short	0x0000
        /*0012*/ 	.short	0x0070
        /*0014*/ 	.byte	0x00, 0xf0, 0x01, 0x10


	//----- nvinfo : EIATTR_SPARSE_MMA_MASK
	.align		4
.L_23:
        /*0018*/ 	.byte	0x03, 0x50
        /*001a*/ 	.short	0x0000


	//----- nvinfo : EIATTR_MAXREG_COUNT
	.align		4
        /*001c*/ 	.byte	0x03, 0x1b
        /*001e*/ 	.short	0x00a8


	//----- nvinfo : EIATTR_NUM_BARRIERS
	.align		4
        /*0020*/ 	.byte	0x02, 0x4c
        /*0022*/ 	.byte	0x01
	.zero		1


	//----- nvinfo : EIATTR_EXTERNS
	.align		4
        /*0024*/ 	.byte	0x04, 0x0f
        /*0026*/ 	.short	(.L_25 - .L_24)


	//   ....[0]....
	.align		4
.L_24:
        /*0028*/ 	.word	index@(__assertfail)


	//----- nvinfo : EIATTR_MERCURY_ISA_VERSION
	.align		4
.L_25:
        /*002c*/ 	.byte	0x03, 0x5f
        /*002e*/ 	.short	0x0101


	//----- nvinfo : EIATTR_INT_WARP_WIDE_INSTR_OFFSETS
	.align		4
        /*0030*/ 	.byte	0x04, 0x31
        /*0032*/ 	.short	(.L_27 - .L_26)


	//   ....[0]....
.L_26:
        /*0034*/ 	.word	0x000005d0


	//   ....[1]....
        /*0038*/ 	.word	0x00000610


	//   ....[2]....
        /*003c*/ 	.word	0x000006a0


	//   ....[3]....
        /*0040*/ 	.word	0x000006b0


	//   ....[4]....
        /*0044*/ 	.word	0x000006d0


	//   ....[5]....
        /*0048*/ 	.word	0x000006f0


	//   ....[6]....
        /*004c*/ 	.word	0x000007e0


	//   ....[7]....
        /*0050*/ 	.word	0x00000800


	//   ....[8]....
        /*0054*/ 	.word	0x000021b0


	//----- nvinfo : EIATTR_COOP_GROUP_MASK_REGIDS
	.align		4
.L_27:
        /*0058*/ 	.byte	0x04, 0x29
        /*005a*/ 	.short	(.L_29 - .L_28)


	//   ....[0]....
.L_28:
        /*005c*/ 	.word	0xffffffff


	//   ....[1]....
        /*0060*/ 	.word	0xffffffff


	//   ....[2]....
        /*0064*/ 	.word	0xffffffff


	//   ....[3]....
        /*0068*/ 	.word	0xffffffff


	//   ....[4]....
        /*006c*/ 	.word	0xffffffff


	//   ....[5]....
        /*0070*/ 	.word	0xffffffff


	//   ....[6]....
        /*0074*/ 	.word	0xffffffff


	//----- nvinfo : EIATTR_COOP_GROUP_INSTR_OFFSETS
	.align		4
.L_29:
        /*0078*/ 	.byte	0x04, 0x28
        /*007a*/ 	.short	(.L_31 - .L_30)


	//   ....[0]....
.L_30:
        /*007c*/ 	.word	0x00000060


	//   ....[1]....
        /*0080*/ 	.word	0x00000080


	//   ....[2]....
        /*0084*/ 	.word	0x00000180


	//   ....[3]....
        /*0088*/ 	.word	0x000003b0


	//   ....[4]....
        /*008c*/ 	.word	0x00000400


	//   ....[5]....
        /*0090*/ 	.word	0x000005a0


	//   ....[6]....
        /*0094*/ 	.word	0x00000980


	//----- nvinfo : EIATTR_REG_RECONFIG
	.align		4
.L_31:
        /*0098*/ 	.byte	0x01, 0x54
	.zero		2


	//----- nvinfo : EIATTR_SYSCALL_OFFSETS
	.align		4
        /*009c*/ 	.byte	0x04, 0x46
        /*009e*/ 	.short	(.L_33 - .L_32)


	//   ....[0]....
.L_32:
        /*00a0*/ 	.word	0x000018e0


	//----- nvinfo : EIATTR_MBARRIER_INSTR_OFFSETS
	.align		4
.L_33:
        /*00a4*/ 	.byte	0x04, 0x39
        /*00a6*/ 	.short	(.L_35 - .L_34)


	//   ....[0]....
.L_34:
        /*00a8*/ 	.word	0x00000300
        /*00ac*/ 	.word	0x000000ff
        /*00b0*/ 	.word	0x00000000
        /*00b4*/ 	.short	0x0100
        /*00b6*/ 	.byte	0x07
	.zero		1


	//   ....[1]....
        /*00b8*/ 	.word	0x00000310
        /*00bc*/ 	.word	0x000000ff
        /*00c0*/ 	.word	0x00000020
        /*00c4*/ 	.short	0x0100
        /*00c6*/ 	.byte	0x07
	.zero		1


	//   ....[2]....
        /*00c8*/ 	.word	0x00000320
        /*00cc*/ 	.word	0x000000ff
        /*00d0*/ 	.word	0x00000008
        /*00d4*/ 	.short	0x0100
        /*00d6*/ 	.byte	0x07
	.zero		1


	//   ....[3]....
        /*00d8*/ 	.word	0x00000330
        /*00dc*/ 	.word	0x000000ff
        /*00e0*/ 	.word	0x00000028
        /*00e4*/ 	.short	0x0100
        /*00e6*/ 	.byte	0x07
	.zero		1


	//   ....[4]....
        /*00e8*/ 	.word	0x00000340
        /*00ec*/ 	.word	0x000000ff
        /*00f0*/ 	.word	0x00000010
        /*00f4*/ 	.short	0x0100
        /*00f6*/ 	.byte	0x07
	.zero		1


	//   ....[5]....
        /*00f8*/ 	.word	0x00000350
        /*00fc*/ 	.word	0x000000ff
        /*0100*/ 	.word	0x00000030
        /*0104*/ 	.short	0x0100
        /*0106*/ 	.byte	0x07
	.zero		1


	//   ....[6]....
        /*0108*/ 	.word	0x00000360
        /*010c*/ 	.word	0x000000ff
        /*0110*/ 	.word	0x00000018
        /*0114*/ 	.short	0x0100
        /*0116*/ 	.byte	0x07
	.zero		1


	//   ....[7]....
        /*0118*/ 	.word	0x00000370
        /*011c*/ 	.word	0x000000ff
        /*0120*/ 	.word	0x00000038
        /*0124*/ 	.short	0x0100
        /*0126*/ 	.byte	0x07
	.zero		1


	//   ....[8]....
        /*0128*/ 	.word	0x00000840
        /*012c*/ 	.word	0x000000ff
        /*0130*/ 	.word	0x00000070
        /*0134*/ 	.short	0x0100
        /*0136*/ 	.byte	0x0c
	.zero		1


	//   ....[9]....
        /*0138*/ 	.word	0x000008a0
        /*013c*/ 	.word	0x000000ff
        /*0140*/ 	.word	0x00000078
        /*0144*/ 	.short	0x0100
        /*0146*/ 	.byte	0x0c
	.zero		1


	//   ....[10]....
        /*0148*/ 	.word	0x000008d0
        /*014c*/ 	.word	0x000000ff
        /*0150*/ 	.word	0x00000050
        /*0154*/ 	.short	0x0100
        /*0156*/ 	.byte	0x0d
	.zero		1


	//   ....[11]....
        /*0158*/ 	.word	0x00000910
        /*015c*/ 	.word	0x000000ff
        /*0160*/ 	.word	0x00000058
        /*0164*/ 	.short	0x0100
        /*0166*/ 	.byte	0x0d
	.zero		1


	//   ....[12]....
        /*0168*/ 	.word	0x00000920
        /*016c*/ 	.word	0x000000ff
        /*0170*/ 	.word	0x00000060
        /*0174*/ 	.short	0x0100
        /*0176*/ 	.byte	0x0d
	.zero		1


	//   ....[13]....
        /*0178*/ 	.word	0x00000930
        /*017c*/ 	.word	0x000000ff
        /*0180*/ 	.word	0x00000068
        /*0184*/ 	.short	0x0100
        /*0186*/ 	.byte	0x0d
	.zero		1


	//   ....[14]....
        /*0188*/ 	.word	0x000017c0
        /*018c*/ 	.word	0x0000009d
        /*0190*/ 	.word	0x00000000
        /*0194*/ 	.short	0x010a
        /*0196*/ 	.byte	0x2e
	.zero		1


	//   ....[15]....
        /*0198*/ 	.word	0x00001970
        /*019c*/ 	.word	0x00000003
        /*01a0*/ 	.word	0x00000000
        /*01a4*/ 	.short	0x010a
        /*01a6*/ 	.byte	0x3f
	.zero		1


	//   ....[16]....
        /*01a8*/ 	.word	0x000019d0
        /*01ac*/ 	.word	0x00000003
        /*01b0*/ 	.word	0x00000000
        /*01b4*/ 	.short	0x010a
        /*01b6*/ 	.byte	0x3f
	.zero		1


	//   ....[17]....
        /*01b8*/ 	.word	0x00001d60
        /*01bc*/ 	.word	0x000000ff
        /*01c0*/ 	.word	0x00000000
        /*01c4*/ 	.short	0x010a
        /*01c6*/ 	.byte	0x04
	.zero		1


	//   ....[18]....
        /*01c8*/ 	.word	0x00001da0
        /*01cc*/ 	.word	0x000000ff
        /*01d0*/ 	.word	0x00000000
        /*01d4*/ 	.short	0x010a
        /*01d6*/ 	.byte	0x04
	.zero		1


	//   ....[19]....
        /*01d8*/ 	.word	0x00002040
        /*01dc*/ 	.word	0x00000004
        /*01e0*/ 	.word	0x00000000
        /*01e4*/ 	.short	0x0101
        /*01e6*/ 	.byte	0x3f
	.zero		1


	//   ....[20]....
        /*01e8*/ 	.word	0x00002140
        /*01ec*/ 	.word	0x0000009e
        /*01f0*/ 	.word	0x00000000
        /*01f4*/ 	.short	0x0101
        /*01f6*/ 	.byte	0x2f
	.zero		1


	//   ....[21]....
        /*01f8*/ 	.word	0x00002230
        /*01fc*/ 	.word	0x00000000
        /*0200*/ 	.word	0x00000000
        /*0204*/ 	.short	0x0101
        /*0206*/ 	.byte	0x3f
	.zero		1


	//   ....[22]....
        /*0208*/ 	.word	0x000022f0
        /*020c*/ 	.word	0x0000009d
        /*0210*/ 	.word	0x00000010
        /*0214*/ 	.short	0x010a
        /*0216*/ 	.byte	0x2e
	.zero		1


	//   ....[23]....
        /*0218*/ 	.word	0x0000a0c0
        /*021c*/ 	.word	0x000000a0
        /*0220*/ 	.word	0x00000000
        /*0224*/ 	.short	0x0101
        /*0226*/ 	.byte	0x2f
	.zero		1


	//   ....[24]....
        /*0228*/ 	.word	0x0000aae0
        /*022c*/ 	.word	0x00000007
        /*0230*/ 	.word	0x00000020
        /*0234*/ 	.short	0x010a
        /*0236*/ 	.byte	0x3f
	.zero		1


	//   ....[25]....
        /*0238*/ 	.word	0x0000ae90
        /*023c*/ 	.word	0x00000003
        /*0240*/ 	.word	0x00000078
        /*0244*/ 	.short	0x0101
        /*0246*/ 	.byte	0x3f
	.zero		1


	//   ....[26]....
        /*0248*/ 	.word	0x0000b600
        /*024c*/ 	.word	0x00000007
        /*0250*/ 	.word	0x00000000
        /*0254*/ 	.short	0x010a
        /*0256*/ 	.byte	0x3f
	.zero		1


	//   ....[27]....
        /*0258*/ 	.word	0x0000b680
        /*025c*/ 	.word	0x00000009
        /*0260*/ 	.word	0x00000000
        /*0264*/ 	.short	0x010a
        /*0266*/ 	.byte	0x3f
	.zero		1


	//   ....[28]....
        /*0268*/ 	.word	0x0000b710
        /*026c*/ 	.word	0x00000006
        /*0270*/ 	.word	0x00000000
        /*0274*/ 	.short	0x010a
        /*0276*/ 	.byte	0x3f
	.zero		1


	//   ....[29]....
        /*0278*/ 	.word	0x0000b7a0
        /*027c*/ 	.word	0x00000003
        /*0280*/ 	.word	0x00000000
        /*0284*/ 	.short	0x010a
        /*0286*/ 	.byte	0x3f
	.zero		1


	//   ....[30]....
        /*0288*/ 	.word	0x0000b800
        /*028c*/ 	.word	0x0000009f
        /*0290*/ 	.word	0x00000000
        /*0294*/ 	.short	0x010a
        /*0296*/ 	.byte	0x3f
	.zero		1


	//   ....[31]....
        /*0298*/ 	.word	0x0000b850
        /*029c*/ 	.word	0x00000003
        /*02a0*/ 	.word	0x00000000
        /*02a4*/ 	.short	0x010a
        /*02a6*/ 	.byte	0x3f
	.zero		1


	//   ....[32]....
        /*02a8*/ 	.word	0x0000b8b0
        /*02ac*/ 	.word	0x00000005
        /*02b0*/ 	.word	0x00000000
        /*02b4*/ 	.short	0x010a
        /*02b6*/ 	.byte	0x3f
	.zero		1


	//   ....[33]....
        /*02b8*/ 	.word	0x0000b900
        /*02bc*/ 	.word	0x0000009f
        /*02c0*/ 	.word	0x00000010
        /*02c4*/ 	.short	0x010a
        /*02c6*/ 	.byte	0x3f
	.zero		1


	//   ....[34]....
        /*02c8*/ 	.word	0x0000b9d0
        /*02cc*/ 	.word	0x00000007
        /*02d0*/ 	.word	0x00000020
        /*02d4*/ 	.short	0x010a
        /*02d6*/ 	.byte	0x3f
	.zero		1


	//   ....[35]....
        /*02d8*/ 	.word	0x0000baa0
        /*02dc*/ 	.word	0x00000007
        /*02e0*/ 	.word	0x00000000
        /*02e4*/ 	.short	0x010a
        /*02e6*/ 	.byte	0x3f
	.zero		1


	//   ....[36]....
        /*02e8*/ 	.word	0x0000baf0
        /*02ec*/ 	.word	0x00000009
        /*02f0*/ 	.word	0x00000000
        /*02f4*/ 	.short	0x010a
        /*02f6*/ 	.byte	0x3f
	.zero		1


	//   ....[37]....
        /*02f8*/ 	.word	0x0000bb40
        /*02fc*/ 	.word	0x00000006
        /*0300*/ 	.word	0x00000000
        /*0304*/ 	.short	0x010a
        /*0306*/ 	.byte	0x3f
	.zero		1


	//----- nvinfo : EIATTR_NUM_MBARRIERS
	.align		4
.L_35:
        /*0308*/ 	.byte	0x03, 0x38
        /*030a*/ 	.short	0x000e


	//----- nvinfo : EIATTR_EXIT_INSTR_OFFSETS
	.align		4
        /*030c*/ 	.byte	0x04, 0x1c
        /*030e*/ 	.short	(.L_37 - .L_36)


	//   ....[0]....
.L_36:
        /*0310*/ 	.word	0x00001490


	//   ....[1]....
        /*0314*/ 	.word	0x000014f0


	//   ....[2]....
        /*0318*/ 	.word	0x0000a7d0


	//   ....[3]....
        /*031c*/ 	.word	0x0000a800


	//   ....[4]....
        /*0320*/ 	.word	0x0000b7f0


	//----- nvinfo : EIATTR_MAX_THREADS
	.align		4
.L_37:
        /*0324*/ 	.byte	0x04, 0x05
        /*0326*/ 	.short	(.L_39 - .L_38)
.L_38:
        /*0328*/ 	.word	0x00000180
        /*032c*/ 	.word	0x00000001
        /*0330*/ 	.word	0x00000001


	//----- nvinfo : EIATTR_CRS_STACK_SIZE
	.align		4
.L_39:
        /*0334*/ 	.byte	0x04, 0x1e
        /*0336*/ 	.short	(.L_41 - .L_40)
.L_40:
        /*0338*/ 	.word	0x00000000


	//----- nvinfo : EIATTR_CBANK_PARAM_SIZE
	.align		4
.L_41:
        /*033c*/ 	.byte	0x03, 0x19
        /*033e*/ 	.short	0x0470


	//----- nvinfo : EIATTR_PARAM_CBANK
	.align		4
        /*0340*/ 	.byte	0x04, 0x0a
        /*0342*/ 	.short	(.L_43 - .L_42)
	.align		4
.L_42:
        /*0344*/ 	.word	index@(.nv.constant0._ZN7cutlass13device_kernelINS_4gemm6kernel13GemmUniversalIN4cute5tupleIJiiiiEEENS1_10collective13CollectiveMmaINS1_34MainloopSm90TmaGmmaWarpSpecializedILi4ENS5_IJNS4_1CILi2EEENSA_ILi1EEESC_EEENS1_32KernelTmaWarpSpecializedPingpongEEENS5_IJNSA_ILi64EEENSA_ILi256EEENSA_ILi32EEEEEENS_10tfloat32_tENS5_IJlSC_lEEESK_SL_NS4_8TiledMMAINS4_8MMA_AtomIJNS4_4SM904GMMA30MMA_64x256x8_F32TF32TF32_SS_TNILNSP_7ScaleInE1ELSR_1EEEEEENS4_6LayoutINS5_IJSC_SC_SC_EEENS5_IJNSA_ILi0EEESW_SW_EEEEENS5_IJNS4_10UnderscoreESZ_SZ_EEEEENS4_13SM90_TMA_LOADENS4_14ComposedLayoutINS4_7SwizzleILi3ELi4ELi3EEENS4_18smem_ptr_flag_bitsILi32EEENSU_INS5_IJNSA_ILi8EEESI_EEENS5_IJSI_SC_EEEEEEEvNS4_8identityENS4_23SM90_TMA_LOAD_MULTICASTES1C_vS1D_EENS_8epilogue10collective6detail29Sm90TmaWarpSpecializedAdapterINS1H_15DefaultEpilogueISK_SL_SL_NS1G_6thread17LinearCombinationISK_Li1EffLNS1L_9ScaleType4KindE0ELNS_15FloatRoundStyleE2ESK_EENS1_15EpilogueDefaultEEEEEvvEEEEvNT_6ParamsE)
        /*0348*/ 	.short	0x0210
        /*034a*/ 	.short	0x0470


	//----- nvinfo : EIATTR_SW_WAR
	.align		4
.L_43:
        /*034c*/ 	.byte	0x04, 0x36
        /*034e*/ 	.short	(.L_45 - .L_44)
.L_44:
        /*0350*/ 	.word	0x00000008
.L_45:


//--------------------- .nv.callgraph             --------------------------
	.section	.nv.callgraph,"",@"SHT_CUDA_CALLGRAPH"
	.align	4
	.sectionentsize	8
	.align		4
        /*0000*/ 	.word	0x00000000
	.align		4
        /*0004*/ 	.word	0xffffffff
	.align		4
        /*0008*/ 	.word	index@(_ZN7cutlass13device_kernelINS_4gemm6kernel13GemmUniversalIN4cute5tupleIJiiiiEEENS1_10collective13CollectiveMmaINS1_34MainloopSm90TmaGmmaWarpSpecializedILi4ENS5_IJNS4_1CILi2EEENSA_ILi1EEESC_EEENS1_32KernelTmaWarpSpecializedPingpongEEENS5_IJNSA_ILi64EEENSA_ILi256EEENSA_ILi32EEEEEENS_10tfloat32_tENS5_IJlSC_lEEESK_SL_NS4_8TiledMMAINS4_8MMA_AtomIJNS4_4SM904GMMA30MMA_64x256x8_F32TF32TF32_SS_TNILNSP_7ScaleInE1ELSR_1EEEEEENS4_6LayoutINS5_IJSC_SC_SC_EEENS5_IJNSA_ILi0EEESW_SW_EEEEENS5_IJNS4_10UnderscoreESZ_SZ_EEEEENS4_13SM90_TMA_LOADENS4_14ComposedLayoutINS4_7SwizzleILi3ELi4ELi3EEENS4_18smem_ptr_flag_bitsILi32EEENSU_INS5_IJNSA_ILi8EEESI_EEENS5_IJSI_SC_EEEEEEEvNS4_8identityENS4_23SM90_TMA_LOAD_MULTICASTES1C_vS1D_EENS_8epilogue10collective6detail29Sm90TmaWarpSpecializedAdapterINS1H_15DefaultEpilogueISK_SL_SL_NS1G_6thread17LinearCombinationISK_Li1EffLNS1L_9ScaleType4KindE0ELNS_15FloatRoundStyleE2ESK_EENS1_15EpilogueDefaultEEEEEvvEEEEvNT_6ParamsE)
	.align		4
        /*000c*/ 	.word	index@(__assertfail)
	.align		4
        /*0010*/ 	.word	0x00000000
	.align		4
        /*0014*/ 	.word	0xfffffffe
	.align		4
        /*0018*/ 	.word	0x00000000
	.align		4
        /*001c*/ 	.word	0xfffffffd
	.align		4
        /*0020*/ 	.word	0x00000000
	.align		4
        /*0024*/ 	.word	0xfffffffc


//--------------------- .nv.constant4             --------------------------
	.section	.nv.constant4,"a",@progbits
	.align	8
	.align		8
.nv.constant4:
        /*0000*/ 	.dword	__assertfail
	.align		8
        /*0008*/ 	.dword	__unnamed_1
	.align		8
        /*0010*/ 	.dword	_ZN39_INTERNAL_6e87ccf8_4_k_cu_f8f8d671_67734cuda3std3__45__cpo5beginE
	.align		8
        /*0018*/ 	.dword	_ZN39_INTERNAL_6e87ccf8_4_k_cu_f8f8d671_67734cuda3std3__45__cpo3endE
	.align		8
        /*0020*/ 	.dword	_ZN39_INTERNAL_6e87ccf8_4_k_cu_f8f8d671_67734cuda3std3__45__cpo6cbeginE
	.align		8
        /*0028*/ 	.dword	_ZN39_INTERNAL_6e87ccf8_4_k_cu_f8f8d671_67734cuda3std3__45__cpo4cendE
	.align		8
        /*0030*/ 	.dword	_ZN39_INTERNAL_6e87ccf8_4_k_cu_f8f8d671_67734cuda3std3__441_GLOBAL__N__6e87ccf8_4_k_cu_f8f8d671_67736ignoreE
	.align		8
        /*0038*/ 	.dword	_ZN39_INTERNAL_6e87ccf8_4_k_cu_f8f8d671_67734cuda3std3__419piecewise_constructE
	.align		8
        /*0040*/ 	.dword	_ZN39_INTERNAL_6e87ccf8_4_k_cu_f8f8d671_67734cuda3std3__48in_placeE
	.align		8
        /*0048*/ 	.dword	_ZN39_INTERNAL_6e87ccf8_4_k_cu_f8f8d671_67734cuda3std6ranges3__45__cpo4swapE
	.align		8
        /*0050*/ 	.dword	_ZN39_INTERNAL_6e87ccf8_4_k_cu_f8f8d671_67734cuda3std6ranges3__45__cpo9iter_moveE
	.align		8
        /*0058*/ 	.dword	_ZN39_INTERNAL_6e87ccf8_4_k_cu_f8f8d671_67734cute7productE
	.align		8
        /*0060*/ 	.dword	_ZN39_INTERNAL_6e87ccf8_4_k_cu_f8f8d671_67734cute1_E
	.align		8
        /*0068*/ 	.dword	$str$22
	.align		8
        /*0070*/ 	.dword	$str$23


//--------------------- .text._ZN7cutlass13device_kernelINS_4gemm6kernel13GemmUniversalIN4cute5tupleIJiiiiEEENS1_10collective13CollectiveMmaINS1_34MainloopSm90TmaGmmaWarpSpecializedILi4ENS5_IJNS4_1CILi2EEENSA_ILi1EEESC_EEENS1_32KernelTmaWarpSpecializedPingpongEEENS5_IJNSA_ILi64EEENSA_ILi256EEENSA_ILi32EEEEEENS_10tfloat32_tENS5_IJlSC_lEEESK_SL_NS4_8TiledMMAINS4_8MMA_AtomIJNS4_4SM904GMMA30MMA_64x256x8_F32TF32TF32_SS_TNILNSP_7ScaleInE1ELSR_1EEEEEENS4_6LayoutINS5_IJSC_SC_SC_EEENS5_IJNSA_ILi0EEESW_SW_EEEEENS5_IJNS4_10UnderscoreESZ_SZ_EEEEENS4_13SM90_TMA_LOADENS4_14ComposedLayoutINS4_7SwizzleILi3ELi4ELi3EEENS4_18smem_ptr_flag_bitsILi32EEENSU_INS5_IJNSA_ILi8EEESI_EEENS5_IJSI_SC_EEEEEEEvNS4_8identityENS4_23SM90_TMA_LOAD_MULTICASTES1C_vS1D_EENS_8epilogue10collective6detail29Sm90TmaWarpSpecializedAdapterINS1H_15DefaultEpilogueISK_SL_SL_NS1G_6thread17LinearCombinationISK_Li1EffLNS1L_9ScaleType4KindE0ELNS_15FloatRoundStyleE2ESK_EENS1_15EpilogueDefaultEEEEEvvEEEEvNT_6ParamsE --------------------------
	.section	.text._ZN7cutlass13device_kernelINS_4gemm6kernel13GemmUniversalIN4cute5tupleIJiiiiEEENS1_10collective13CollectiveMmaINS1_34MainloopSm90TmaGmmaWarpSpecializedILi4ENS5_IJNS4_1CILi2EEENSA_ILi1EEESC_EEENS1_32KernelTmaWarpSpecializedPingpongEEENS5_IJNSA_ILi64EEENSA_ILi256EEENSA_ILi32EEEEEENS_10tfloat32_tENS5_IJlSC_lEEESK_SL_NS4_8TiledMMAINS4_8MMA_AtomIJNS4_4SM904GMMA30MMA_64x256x8_F32TF32TF32_SS_TNILNSP_7ScaleInE1ELSR_1EEEEEENS4_6LayoutINS5_IJSC_SC_SC_EEENS5_IJNSA_ILi0EEESW_SW_EEEEENS5_IJNS4_10UnderscoreESZ_SZ_EEEEENS4_13SM90_TMA_LOADENS4_14ComposedLayoutINS4_7SwizzleILi3ELi4ELi3EEENS4_18smem_ptr_flag_bitsILi32EEENSU_INS5_IJNSA_ILi8EEESI_EEENS5_IJSI_SC_EEEEEEEvNS4_8identityENS4_23SM90_TMA_LOAD_MULTICASTES1C_vS1D_EENS_8epilogue10collective6detail29Sm90TmaWarpSpecializedAdapterINS1H_15DefaultEpilogueISK_SL_SL_NS1G_6thread17LinearCombinationISK_Li1EffLNS1L_9ScaleType4KindE0ELNS_15FloatRoundStyleE2ESK_EENS1_15EpilogueDefaultEEEEEvvEEEEvNT_6ParamsE,"ax",@progbits
	.align	128
.text._ZN7cutlass13device_kernelINS_4gemm6kernel13GemmUniversalIN4cute5tupleIJiiiiEEENS1_10collective13CollectiveMmaINS1_34MainloopSm90TmaGmmaWarpSpecializedILi4ENS5_IJNS4_1CILi2EEENSA_ILi1EEESC_EEENS1_32KernelTmaWarpSpecializedPingpongEEENS5_IJNSA_ILi64EEENSA_ILi256EEENSA_ILi32EEEEEENS_10tfloat32_tENS5_IJlSC_lEEESK_SL_NS4_8TiledMMAINS4_8MMA_AtomIJNS4_4SM904GMMA30MMA_64x256x8_F32TF32TF32_SS_TNILNSP_7ScaleInE1ELSR_1EEEEEENS4_6LayoutINS5_IJSC_SC_SC_EEENS5_IJNSA_ILi0EEESW_SW_EEEEENS5_IJNS4_10UnderscoreESZ_SZ_EEEEENS4_13SM90_TMA_LOADENS4_14ComposedLayoutINS4_7SwizzleILi3ELi4ELi3EEENS4_18smem_ptr_flag_bitsILi32EEENSU_INS5_IJNSA_ILi8EEESI_EEENS5_IJSI_SC_EEEEEEEvNS4_8identityENS4_23SM90_TMA_LOAD_MULTICASTES1C_vS1D_EENS_8epilogue10collective6detail29Sm90TmaWarpSpecializedAdapterINS1H_15DefaultEpilogueISK_SL_SL_NS1G_6thread17LinearCombinationISK_Li1EffLNS1L_9ScaleType4KindE0ELNS_15FloatRoundStyleE2ESK_EENS1_15EpilogueDefaultEEEEEvvEEEEvNT_6ParamsE:
        .type           _ZN7cutlass13device_kernelINS_4gemm6kernel13GemmUniversalIN4cute5tupleIJiiiiEEENS1_10collective13CollectiveMmaINS1_34MainloopSm90TmaGmmaWarpSpecializedILi4ENS5_IJNS4_1CILi2EEENSA_ILi1EEESC_EEENS1_32KernelTmaWarpSpecializedPingpongEEENS5_IJNSA_ILi64EEENSA_ILi256EEENSA_ILi32EEEEEENS_10tfloat32_tENS5_IJlSC_lEEESK_SL_NS4_8TiledMMAINS4_8MMA_AtomIJNS4_4SM904GMMA30MMA_64x256x8_F32TF32TF32_SS_TNILNSP_7ScaleInE1ELSR_1EEEEEENS4_6LayoutINS5_IJSC_SC_SC_EEENS5_IJNSA_ILi0EEESW_SW_EEEEENS5_IJNS4_10UnderscoreESZ_SZ_EEEEENS4_13SM90_TMA_LOADENS4_14ComposedLayoutINS4_7SwizzleILi3ELi4ELi3EEENS4_18smem_ptr_flag_bitsILi32EEENSU_INS5_IJNSA_ILi8EEESI_EEENS5_IJSI_SC_EEEEEEEvNS4_8identityENS4_23SM90_TMA_LOAD_MULTICASTES1C_vS1D_EENS_8epilogue10collective6detail29Sm90TmaWarpSpecializedAdapterINS1H_15DefaultEpilogueISK_SL_SL_NS1G_6thread17LinearCombinationISK_Li1EffLNS1L_9ScaleType4KindE0ELNS_15FloatRoundStyleE2ESK_EENS1_15EpilogueDefaultEEEEEvvEEEEvNT_6ParamsE,@function
        .size           _ZN7cutlass13device_kernelINS_4gemm6kernel13GemmUniversalIN4cute5tupleIJiiiiEEENS1_10collective13CollectiveMmaINS1_34MainloopSm90TmaGmmaWarpSpecializedILi4ENS5_IJNS4_1CILi2EEENSA_ILi1EEESC_EEENS1_32KernelTmaWarpSpecializedPingpongEEENS5_IJNSA_ILi64EEENSA_ILi256EEENSA_ILi32EEEEEENS_10tfloat32_tENS5_IJlSC_lEEESK_SL_NS4_8TiledMMAINS4_8MMA_AtomIJNS4_4SM904GMMA30MMA_64x256x8_F32TF32TF32_SS_TNILNSP_7ScaleInE1ELSR_1EEEEEENS4_6LayoutINS5_IJSC_SC_SC_EEENS5_IJNSA_ILi0EEESW_SW_EEEEENS5_IJNS4_10UnderscoreESZ_SZ_EEEEENS4_13SM90_TMA_LOADENS4_14ComposedLayoutINS4_7SwizzleILi3ELi4ELi3EEENS4_18smem_ptr_flag_bitsILi32EEENSU_INS5_IJNSA_ILi8EEESI_EEENS5_IJSI_SC_EEEEEEEvNS4_8identityENS4_23SM90_TMA_LOAD_MULTICASTES1C_vS1D_EENS_8epilogue10collective6detail29Sm90TmaWarpSpecializedAdapterINS1H_15DefaultEpilogueISK_SL_SL_NS1G_6thread17LinearCombinationISK_Li1EffLNS1L_9ScaleType4KindE0ELNS_15FloatRoundStyleE2ESK_EENS1_15EpilogueDefaultEEEEEvvEEEEvNT_6ParamsE,(.L_x_328 - _ZN7cutlass13device_kernelINS_4gemm6kernel13GemmUniversalIN4cute5tupleIJiiiiEEENS1_10collective13CollectiveMmaINS1_34MainloopSm90TmaGmmaWarpSpecializedILi4ENS5_IJNS4_1CILi2EEENSA_ILi1EEESC_EEENS1_32KernelTmaWarpSpecializedPingpongEEENS5_IJNSA_ILi64EEENSA_ILi256EEENSA_ILi32EEEEEENS_10tfloat32_tENS5_IJlSC_lEEESK_SL_NS4_8TiledMMAINS4_8MMA_AtomIJNS4_4SM904GMMA30MMA_64x256x8_F32TF32TF32_SS_TNILNSP_7ScaleInE1ELSR_1EEEEEENS4_6LayoutINS5_IJSC_SC_SC_EEENS5_IJNSA_ILi0EEESW_SW_EEEEENS5_IJNS4_10UnderscoreESZ_SZ_EEEEENS4_13SM90_TMA_LOADENS4_14ComposedLayoutINS4_7SwizzleILi3ELi4ELi3EEENS4_18smem_ptr_flag_bitsILi32EEENSU_INS5_IJNSA_ILi8EEESI_EEENS5_IJSI_SC_EEEEEEEvNS4_8identityENS4_23SM90_TMA_LOAD_MULTICASTES1C_vS1D_EENS_8epilogue10collective6detail29Sm90TmaWarpSpecializedAdapterINS1H_15DefaultEpilogueISK_SL_SL_NS1G_6thread17LinearCombinationISK_Li1EffLNS1L_9ScaleType4KindE0ELNS_15FloatRoundStyleE2ESK_EENS1_15EpilogueDefaultEEEEEvvEEEEvNT_6ParamsE)
        .other          _ZN7cutlass13device_kernelINS_4gemm6kernel13GemmUniversalIN4cute5tupleIJiiiiEEENS1_10collective13CollectiveMmaINS1_34MainloopSm90TmaGmmaWarpSpecializedILi4ENS5_IJNS4_1CILi2EEENSA_ILi1EEESC_EEENS1_32KernelTmaWarpSpecializedPingpongEEENS5_IJNSA_ILi64EEENSA_ILi256EEENSA_ILi32EEEEEENS_10tfloat32_tENS5_IJlSC_lEEESK_SL_NS4_8TiledMMAINS4_8MMA_AtomIJNS4_4SM904GMMA30MMA_64x256x8_F32TF32TF32_SS_TNILNSP_7ScaleInE1ELSR_1EEEEEENS4_6LayoutINS5_IJSC_SC_SC_EEENS5_IJNSA_ILi0EEESW_SW_EEEEENS5_IJNS4_10UnderscoreESZ_SZ_EEEEENS4_13SM90_TMA_LOADENS4_14ComposedLayoutINS4_7SwizzleILi3ELi4ELi3EEENS4_18smem_ptr_flag_bitsILi32EEENSU_INS5_IJNSA_ILi8EEESI_EEENS5_IJSI_SC_EEEEEEEvNS4_8identityENS4_23SM90_TMA_LOAD_MULTICASTES1C_vS1D_EENS_8epilogue10collective6detail29Sm90TmaWarpSpecializedAdapterINS1H_15DefaultEpilogueISK_SL_SL_NS1G_6thread17LinearCombinationISK_Li1EffLNS1L_9ScaleType4KindE0ELNS_15FloatRoundStyleE2ESK_EENS1_15EpilogueDefaultEEEEEvvEEEEvNT_6ParamsE,@"STO_CUDA_ENTRY STV_DEFAULT"
_ZN7cutlass13device_kernelINS_4gemm6kernel13GemmUniversalIN4cute5tupleIJiiiiEEENS1_10collective13CollectiveMmaINS1_34MainloopSm90TmaGmmaWarpSpecializedILi4ENS5_IJNS4_1CILi2EEENSA_ILi1EEESC_EEENS1_32KernelTmaWarpSpecializedPingpongEEENS5_IJNSA_ILi64EEENSA_ILi256EEENSA_ILi32EEEEEENS_10tfloat32_tENS5_IJlSC_lEEESK_SL_NS4_8TiledMMAINS4_8MMA_AtomIJNS4_4SM904GMMA30MMA_64x256x8_F32TF32TF32_SS_TNILNSP_7ScaleInE1ELSR_1EEEEEENS4_6LayoutINS5_IJSC_SC_SC_EEENS5_IJNSA_ILi0EEESW_SW_EEEEENS5_IJNS4_10UnderscoreESZ_SZ_EEEEENS4_13SM90_TMA_LOADENS4_14ComposedLayoutINS4_7SwizzleILi3ELi4ELi3EEENS4_18smem_ptr_flag_bitsILi32EEENSU_INS5_IJNSA_ILi8EEESI_EEENS5_IJSI_SC_EEEEEEEvNS4_8identityENS4_23SM90_TMA_LOAD_MULTICASTES1C_vS1D_EENS_8epilogue10collective6detail29Sm90TmaWarpSpecializedAdapterINS1H_15DefaultEpilogueISK_SL_SL_NS1G_6thread17LinearCombinationISK_Li1EffLNS1L_9ScaleType4KindE0ELNS_15FloatRoundStyleE2ESK_EENS1_15EpilogueDefaultEEEEEvvEEEEvNT_6ParamsE:
[----:B------:R-:W0:Y:S01]  /*0000*/  LDC R1, c[0x0][0x28] ;  /* 0x00000a00ff017b82 */ /* 0x000e220000000800 */
[----:B------:R-:W1:Y:S01]  /*0010*/  S2R R3, SR_TID.X ;  /* 0x0000000000037919 */ /* 0x000e620000002100 */
[----:B------:R-:W-:Y:S01]  /*0020*/  ELECT P0, URZ, PT ;  /* 0x00000000003f782f */ /* 0x000fe20003800000 */
[----:B------:R-:W-:Y:S01]  /*0030*/  BSSY B0, `(.L_x_0) ;  /* 0x0000014000007945 */ /* 0x000fe20003800000 */
[--C-:B-1----:R-:W-:Y:S02]  /*0040*/  SHF.R.U32.HI R0, RZ, 0x5, R3.reuse ;  /* 0x00000005ff007819 */ /* 0x102fe40000011603 */
[----:B------:R-:W-:-:S03]  /*0050*/  SHF.R.U32.HI R5, RZ, 0x7, R3 ;  /* 0x00000007ff057819 */ /* 0x000fc60000011603 */
[----:B------:R-:W1:Y:S02]  /*0060*/  SHFL.IDX PT, R2, R0, RZ, 0x1f ;  /* 0x00001fff00027589 */ /* 0x000e6400000e0000 */
[----:B-1----:R-:W-:Y:S02]  /*0070*/  R2UR UR6, R2 ;  /* 0x00000000020672ca */ /* 0x002fe400000e0000 */
[----:B------:R1:W2:Y:S11]  /*0080*/  SHFL.IDX PT, R2, R5, RZ, 0x1f ;  /* 0x00001fff05027589 */ /* 0x0002b600000e0000 */
[----:B------:R-:W-:-:S02]  /*0090*/  USHF.R.S32.HI UR4, URZ, 0x1f, UR6 ;  /* 0x0000001f3f047899 */ /* 0x000fc40008011406 */
[----:B------:R-:W-:Y:S02]  /*00a0*/  ISETP.NE.OR P0, PT, RZ, UR6, !P0 ;  /* 0x00000006ff007c0c */ /* 0x000fe4000c705670 */
[----:B------:R-:W-:-:S04]  /*00b0*/  ULEA.HI UR4, UR4, UR6, URZ, 0x2 ;  /* 0x0000000604047291 */ /* 0x000fc8000f8f103f */
[----:B------:R-:W-:-:S04]  /*00c0*/  ULOP3.LUT UR4, UR4, 0xfffffffc, URZ, 0xc0, !UPT ;  /* 0xfffffffc04047892 */ /* 0x000fc8000f8ec03f */
[----:B------:R-:W-:-:S03]  /*00d0*/  UIADD3 UR6, UR6, -UR4, URZ ;  /* 0x8000000406067290 */ /* 0x000fc6000fffe03f */
[----:B012---:R-:W-:Y:S09]  /*00e0*/  @P0 BRA `(.L_x_1) ;  /* 0x0000000000200947 */ /* 0x007ff20003800000 */
[----:B------:R-:W-:Y:S02]  /*00f0*/  ULDC.64 UR4, c[0x0][0x198] ;  /* 0x0000660000047ab9 */ /* 0x000fe40000000a00 */
[----:B------:R-:W-:Y:S02]  /*0100*/  UIADD3 UR8, UP0, UR4, 0xf0, URZ ;  /* 0x000000f004087890 */ /* 0x000fe4000ff1e03f */
[----:B------:R-:W-:Y:S02]  /*0110*/  UIADD3 UR4, UP1, UR4, 0x1f0, URZ ;  /* 0x000001f004047890 */ /* 0x000fe4000ff3e03f */
[----:B------:R-:W-:Y:S02]  /*0120*/  UIADD3.X UR9, URZ, UR5, URZ, UP0, !UPT ;  /* 0x000000053f097290 */ /* 0x000fe400087fe43f */
[----:B------:R-:W-:-:S07]  /*0130*/  UIADD3.X UR5, URZ, UR5, URZ, UP1, !UPT ;  /* 0x000000053f057290 */ /* 0x000fce0008ffe43f */
[----:B------:R0:W-:Y:S02]  /*0140*/  UTMACCTL.PF [UR8] ;  /* 0x00000000080079b9 */ /* 0x0001e40008040000 */
[----:B------:R0:W-:Y:S02]  /*0150*/  UTMACCTL.PF [UR4] ;  /* 0x00000000040079b9 */ /* 0x0001e40008040000 */
[----:B0-----:R-:W-:Y:S01]  /*0160*/  NOP ;  /* 0x0000000000007918 */ /* 0x001fe20000000000 */
.L_x_1:
[----:B------:R-:W-:Y:S05]  /*0170*/  BSYNC B0 ;  /* 0x0000000000007941 */ /* 0x000fea0003800000 */
.L_x_0:
[----:B------:R-:W0:Y:S01]  /*0180*/  SHFL.IDX PT, R6, R0, RZ, 0x1f ;  /* 0x00001fff00067589 */ /* 0x000e2200000e0000 */
[----:B------:R-:W-:Y:S01]  /*0190*/  R2UR UR19, R2 ;  /* 0x00000000021372ca */ /* 0x000fe200000e0000 */
[----:B------:R-:W-:-:S04]  /*01a0*/  UISETP.NE.AND UP0, UPT, UR6, 0x3, UPT ;  /* 0x000000030600788c */ /* 0x000fc8000bf05270 */
[----:B------:R-:W-:-:S08]  /*01b0*/  UISETP.EQ.OR UP0, UPT, UR6, URZ, !UP0 ;  /* 0x0000003f0600728c */ /* 0x000fd0000c702670 */
[----:B------:R-:W-:Y:S02]  /*01c0*/  UIADD3 UR14, UR19, -0x1, URZ ;  /* 0xffffffff130e7890 */ /* 0x000fe4000fffe03f */
[----:B------:R-:W-:Y:S02]  /*01d0*/  UISETP.EQ.AND UP0, UPT, UR19, URZ, UP0 ;  /* 0x0000003f1300728c */ /* 0x000fe40008702270 */
[----:B------:R-:W-:Y:S02]  /*01e0*/  UISETP.GE.U32.AND UP1, UPT, UR14, 0x2, UPT ;  /* 0x000000020e00788c */ /* 0x000fe4000bf26070 */
[----:B------:R-:W-:Y:S01]  /*01f0*/  USEL UR41, URZ, 0x1, !UP0 ;  /* 0x000000013f297887 */ /* 0x000fe2000c000000 */
[----:B0-----:R-:W-:-:S03]  /*0200*/  ISETP.NE.AND P0, PT, R6, RZ, PT ;  /* 0x000000ff0600720c */ /* 0x001fc60003f05270 */
[----:B------:R-:W-:-:S10]  /*0210*/  USEL UR41, UR41, 0x2, UP1 ;  /* 0x0000000229297887 */ /* 0x000fd40008800000 */
[----:B------:R-:W-:Y:S05]  /*0220*/  @P0 BRA `(.L_x_2) ;  /* 0x0000000000580947 */ /* 0x000fea0003800000 */
[----:B------:R-:W0:Y:S01]  /*0230*/  S2UR UR7, SR_CgaCtaId ;  /* 0x00000000000779c3 */ /* 0x000e220000008800 */
[----:B------:R-:W-:Y:S01]  /*0240*/  UMOV UR4, 0x400 ;  /* 0x0000040000047882 */ /* 0x000fe20000000000 */
[----:B------:R-:W-:Y:S01]  /*0250*/  UMOV UR5, 0x1 ;  /* 0x0000000100057882 */ /* 0x000fe20000000000 */
[----:B------:R-:W-:Y:S01]  /*0260*/  UMOV UR8, 0x2 ;  /* 0x0000000200087882 */ /* 0x000fe20000000000 */
[----:B------:R-:W-:Y:S01]  /*0270*/  ELECT P0, URZ, PT ;  /* 0x00000000003f782f */ /* 0x000fe20003800000 */
[----:B------:R-:W-:-:S04]  /*0280*/  UIADD3 UR8, -UR8, 0x100000, URZ ;  /* 0x0010000008087890 */ /* 0x000fc8000fffe13f */
[----:B------:R-:W-:Y:S02]  /*0290*/  USHF.L.U32 UR9, UR8, 0xb, URZ ;  /* 0x0000000b08097899 */ /* 0x000fe4000800063f */
[----:B------:R-:W-:Y:S02]  /*02a0*/  USHF.L.U32 UR8, UR8, 0x1, URZ ;  /* 0x0000000108087899 */ /* 0x000fe4000800063f */
[----:B0-----:R-:W-:Y:S02]  /*02b0*/  ULEA UR7, UR7, UR4, 0x18 ;  /* 0x0000000407077291 */ /* 0x001fe4000f8ec03f */
[----:B------:R-:W-:-:S04]  /*02c0*/  UIADD3 UR4, -UR5, 0x100000, URZ ;  /* 0x0010000005047890 */ /* 0x000fc8000fffe13f */
[----:B------:R-:W-:Y:S02]  /*02d0*/  USHF.L.U32 UR5, UR4, 0xb, URZ ;  /* 0x0000000b04057899 */ /* 0x000fe4000800063f */
[----:B------:R-:W-:Y:S01]  /*02e0*/  USHF.L.U32 UR4, UR4, 0x1, URZ ;  /* 0x0000000104047899 */ /* 0x000fe2000800063f */
[----:B------:R-:W0:Y:S11]  /*02f0*/  FENCE.VIEW.ASYNC.S ;  /* 0x00000000000073c6 */ /* 0x000e360000000000 */
[----:B0-----:R0:W1:Y:S01]  /*0300*/  SYNCS.EXCH.64 URZ, [UR7], UR4 ;  /* 0x00000004073f75b2 */ /* 0x0010620008000100 */
[----:B------:R0:W2:Y:S01]  /*0310*/  SYNCS.EXCH.64 URZ, [UR7+0x20], UR8 ;  /* 0x00002008073f75b2 */ /* 0x0000a20008000100 */
[----:B------:R0:W3:Y:S01]  /*0320*/  SYNCS.EXCH.64 URZ, [UR7+0x8], UR4 ;  /* 0x00000804073f75b2 */ /* 0x0000e20008000100 */
[----:B------:R0:W4:Y:S01]  /*0330*/  SYNCS.EXCH.64 URZ, [UR7+0x28], UR8 ;  /* 0x00002808073f75b2 */ /* 0x0001220008000100 */
[----:B------:R0:W0:Y:S01]  /*0340*/  SYNCS.EXCH.64 URZ, [UR7+0x10], UR4 ;  /* 0x00001004073f75b2 */ /* 0x0000220008000100 */
[----:B------:R0:W0:Y:S01]  /*0350*/  SYNCS.EXCH.64 URZ, [UR7+0x30], UR8 ;  /* 0x00003008073f75b2 */ /* 0x0000220008000100 */
[----:B------:R0:W0:Y:S01]  /*0360*/  SYNCS.EXCH.64 URZ, [UR7+0x18], UR4 ;  /* 0x00001804073f75b2 */ /* 0x0000220008000100 */
[----:B------:R0:W0:Y:S01]  /*0370*/  SYNCS.EXCH.64 URZ, [UR7+0x38], UR8 ;  /* 0x00003808073f75b2 */ /* 0x0000220008000100 */
[----:B------:R-:W-:Y:S01]  /*0380*/  NOP ;  /* 0x0000000000007918 */ /* 0x000fe20000000000 */
.L_x_2:
[----:B------:R-:W5:Y:S01]  /*0390*/  S2UR UR15, SR_CTAID.X ;  /* 0x00000000000f79c3 */ /* 0x000f620000002500 */
[----:B------:R-:W-:Y:S01]  /*03a0*/  SHF.R.S32.HI R2, RZ, 0x1f, R3 ;  /* 0x0000001fff027819 */ /* 0x000fe20000011403 */
[----:B------:R-:W1:Y:S01]  /*03b0*/  SHFL.IDX PT, R7, R0, RZ, 0x1f ;  /* 0x00001fff00077589 */ /* 0x000e6200000e0000 */
[----:B------:R-:W-:Y:S02]  /*03c0*/  ELECT P0, URZ, PT ;  /* 0x00000000003f782f */ /* 0x000fe40003800000 */
[----:B------:R-:W-:Y:S01]  /*03d0*/  SHF.R.S32.HI R11, RZ, 0x1f, R6 ;  /* 0x0000001fff0b7819 */ /* 0x000fe20000011406 */
[----:B0-----:R-:W-:Y:S01]  /*03e0*/  ULDC UR4, c[0x0][0x150] ;  /* 0x0000540000047ab9 */ /* 0x001fe20000000800 */
[----:B------:R-:W-:Y:S01]  /*03f0*/  LEA.HI R2, R2, R3, RZ, 0x7 ;  /* 0x0000000302027211 */ /* 0x000fe200078f38ff */
[----:B------:R-:W0:Y:S01]  /*0400*/  SHFL.IDX PT, R8, R0, RZ, 0x1f ;  /* 0x00001fff00087589 */ /* 0x000e2200000e0000 */
[----:B------:R-:W2:Y:S01]  /*0410*/  S2UR UR8, SR_CTAID.Y ;  /* 0x00000000000879c3 */ /* 0x000ea20000002600 */
[----:B------:R-:W-:-:S02]  /*0420*/  ELECT P1, URZ, PT ;  /* 0x00000000003f782f */ /* 0x000fc40003820000 */
[----:B------:R-:W-:Y:S01]  /*0430*/  LOP3.LUT R2, R2, 0xffffff80, RZ, 0xc0, !PT ;  /* 0xffffff8002027812 */ /* 0x000fe200078ec0ff */
[----:B------:R-:W-:Y:S01]  /*0440*/  ULDC UR7, c[0x0][0x144] ;  /* 0x0000510000077ab9 */ /* 0x000fe20000000800 */
[----:B------:R-:W-:Y:S01]  /*0450*/  LEA.HI R11, R11, R6, RZ, 0x2 ;  /* 0x000000060b0b7211 */ /* 0x000fe200078f10ff */
[----:B------:R-:W-:Y:S01]  /*0460*/  UMOV UR18, 0x80 ;  /* 0x0000008000127882 */ /* 0x000fe20000000000 */
[----:B------:R-:W-:Y:S01]  /*0470*/  NOP ;  /* 0x0000000000007918 */ /* 0x000fe20000000000 */
[----:B------:R-:W-:Y:S01]  /*0480*/  IMAD.IADD R4, R3, 0x1, -R2 ;  /* 0x0000000103047824 */ /* 0x000fe200078e0a02 */
[----:B------:R-:W-:Y:S01]  /*0490*/  LOP3.LUT R11, R11, 0x3ffffffc, RZ, 0xc0, !PT ;  /* 0x3ffffffc0b0b7812 */ /* 0x000fe200078ec0ff */
[----:B------:R-:W-:Y:S01]  /*04a0*/  NOP ;  /* 0x0000000000007918 */ /* 0x000fe20000000000 */
[----:B------:R-:W-:Y:S01]  /*04b0*/  ULDC UR17, c[0x0][0x148] ;  /* 0x0000520000117ab9 */ /* 0x000fe20000000800 */
[----:B------:R-:W-:Y:S01]  /*04c0*/  IMAD.MOV.U32 R152, RZ, RZ, 0x1 ;  /* 0x00000001ff987424 */ /* 0x000fe200078e00ff */
[----:B------:R-:W-:Y:S01]  /*04d0*/  SHF.R.S32.HI R9, RZ, 0x1f, R4 ;  /* 0x0000001fff097819 */ /* 0x000fe20000011404 */
[----:B------:R-:W-:Y:S01]  /*04e0*/  IMAD.IADD R11, R6, 0x1, -R11 ;  /* 0x00000001060b7824 */ /* 0x000fe200078e0a0b */
[----:B------:R-:W-:-:S02]  /*04f0*/  ISETP.NE.AND P2, PT, RZ, UR19, PT ;  /* 0x00000013ff007c0c */ /* 0x000fc4000bf45270 */
[----:B-----5:R-:W-:Y:S02]  /*0500*/  I2FP.F32.U32 R10, UR15 ;  /* 0x0000000f000a7c45 */ /* 0x020fe40008201000 */
[----:B------:R-:W-:Y:S02]  /*0510*/  LEA.HI R2, R9, R4, RZ, 0x3 ;  /* 0x0000000409027211 */ /* 0x000fe400078f18ff */
[----:B-1----:R-:W-:Y:S01]  /*0520*/  ISETP.NE.OR P0, PT, R7, RZ, !P0 ;  /* 0x000000ff0700720c */ /* 0x002fe20004705670 */
[----:B------:R-:W-:Y:S01]  /*0530*/  FMUL R10, R10, UR4 ;  /* 0x000000040a0a7c20 */ /* 0x000fe20008400000 */
[--C-:B------:R-:W-:Y:S01]  /*0540*/  SHF.R.S32.HI R7, RZ, 0x3, R2.reuse ;  /* 0x00000003ff077819 */ /* 0x100fe20000011402 */
[----:B------:R-:W-:Y:S01]  /*0550*/  ULDC UR4, c[0x0][0x154] ;  /* 0x0000550000047ab9 */ /* 0x000fe20000000800 */
[----:B------:R-:W-:Y:S02]  /*0560*/  SHF.R.S32.HI R2, RZ, 0x1f, R2 ;  /* 0x0000001fff027819 */ /* 0x000fe40000011402 */
[----:B0-----:R-:W-:Y:S01]  /*0570*/  ISETP.NE.OR P1, PT, R8, RZ, !P1 ;  /* 0x000000ff0800720c */ /* 0x001fe20004f25670 */
[----:B------:R-:W0:Y:S01]  /*0580*/  F2I.U32.TRUNC.NTZ R10, R10 ;  /* 0x0000000a000a7305 */ /* 0x000e22000020f000 */
[----:B------:R-:W-:Y:S01]  /*0590*/  LEA.HI R2, R2, R7, RZ, 0x2 ;  /* 0x0000000702027211 */ /* 0x000fe200078f10ff */
[----:B------:R1:W1:Y:S01]  /*05a0*/  SHFL.IDX PT, R8, R5, RZ, 0x1f ;  /* 0x00001fff05087589 */ /* 0x00026200000e0000 */
[----:B--2---:R-:W-:-:S02]  /*05b0*/  I2FP.F32.U32 R0, UR8 ;  /* 0x0000000800007c45 */ /* 0x004fc40008201000 */
[----:B------:R-:W-:Y:S01]  /*05c0*/  LOP3.LUT R2, R2, 0xfffffffc, RZ, 0xc0, !PT ;  /* 0xfffffffc02027812 */ /* 0x000fe200078ec0ff */
[----:B------:R-:W-:Y:S02]  /*05d0*/  VOTEU.ALL UP0, P0 ;  /* 0x00000000003f7886 */ /* 0x000fe40000000000 */
[----:B------:R-:W-:Y:S02]  /*05e0*/  FMUL R6, R0, UR4 ;  /* 0x0000000400067c20 */ /* 0x000fe40008400000 */
[----:B------:R-:W-:Y:S01]  /*05f0*/  IMAD.IADD R2, R7, 0x1, -R2 ;  /* 0x0000000107027824 */ /* 0x000fe200078e0a02 */
[----:B------:R-:W2:Y:S01]  /*0600*/  @!UP0 S2UR UR11, SR_CgaCtaId ;  /* 0x00000000000b89c3 */ /* 0x000ea20000008800 */
[----:B------:R-:W-:Y:S01]  /*0610*/  VOTEU.ALL UP1, P1 ;  /* 0x00000000003f7886 */ /* 0x000fe20000820000 */
[----:B------:R-:W-:Y:S01]  /*0620*/  @!UP0 UMOV UR10, 0x400 ;  /* 0x00000400000a8882 */ /* 0x000fe20000000000 */
[----:B------:R-:W-:Y:S01]  /*0630*/  IMAD R2, R11, 0x4, R2 ;  /* 0x000000040b027824 */ /* 0x000fe200078e0202 */
[----:B0-----:R-:W-:Y:S01]  /*0640*/  R2UR UR4, R10 ;  /* 0x000000000a0472ca */ /* 0x001fe200000e0000 */
[----:B------:R-:W0:Y:S01]  /*0650*/  F2I.U32.TRUNC.NTZ R6, R6 ;  /* 0x0000000600067305 */ /* 0x000e22000020f000 */
[----:B------:R-:W-:Y:S01]  /*0660*/  @!UP1 UMOV UR13, 0x400 ;  /* 0x00000400000d9882 */ /* 0x000fe20000000000 */
[C---:B------:R-:W-:Y:S01]  /*0670*/  IMAD.SHL.U32 R153, R2.reuse, 0x4, RZ ;  /* 0x0000000402997824 */ /* 0x040fe200078e00ff */
[----:B------:R-:W-:Y:S01]  /*0680*/  LEA.HI R0, R2, R2, RZ, 0x1 ;  /* 0x0000000202007211 */ /* 0x000fe200078f08ff */
[----:B------:R-:W5:Y:S01]  /*0690*/  @!UP1 S2UR UR16, SR_CgaCtaId ;  /* 0x00000000001099c3 */ /* 0x000f620000008800 */
[----:B------:R-:W-:Y:S01]  /*06a0*/  VOTEU.ALL UP2, P1 ;  /* 0x00000000003f7886 */ /* 0x000fe20000840000 */
[----:B------:R-:W-:Y:S01]  /*06b0*/  VOTEU.ALL UP3, P1 ;  /* 0x00000000003f7886 */ /* 0x000fe20000860000 */
[----:B------:R-:W-:Y:S01]  /*06c0*/  LOP3.LUT R7, R0, 0xfffffffe, RZ, 0xc0, !PT ;  /* 0xfffffffe00077812 */ /* 0x000fe200078ec0ff */
[----:B------:R-:W-:Y:S01]  /*06d0*/  VOTEU.ALL UP4, P1 ;  /* 0x00000000003f7886 */ /* 0x000fe20000880000 */
[----:B------:R-:W-:Y:S01]  /*06e0*/  LOP3.LUT R153, R2, 0xc, R153, 0x78, !PT ;  /* 0x0000000c02997812 */ /* 0x000fe200078e7899 */
[----:B------:R-:W-:-:S02]  /*06f0*/  VOTEU.ALL UP5, P1 ;  /* 0x00000000003f7886 */ /* 0x000fc400008a0000 */
[----:B------:R-:W-:Y:S01]  /*0700*/  IMAD.IADD R7, R2, 0x1, -R7 ;  /* 0x0000000102077824 */ /* 0x000fe200078e0a07 */
[----:B------:R-:W-:Y:S01]  /*0710*/  UIADD3 UR4, -UR4, URZ, URZ ;  /* 0x0000003f04047290 */ /* 0x000fe2000fffe13f */
[----:B------:R-:W3:Y:S01]  /*0720*/  LDC R2, c[0x0][0x140] ;  /* 0x00005000ff027b82 */ /* 0x000ee20000000800 */
[----:B0-----:R-:W-:Y:S02]  /*0730*/  R2UR UR9, R6 ;  /* 0x00000000060972ca */ /* 0x001fe400000e0000 */
[----:B------:R-:W-:Y:S02]  /*0740*/  UIMAD UR7, UR7, UR4, UR15 ;  /* 0x00000004070772a4 */ /* 0x000fe4000f8e020f */
[----:B--2---:R-:W-:Y:S01]  /*0750*/  @!UP0 ULEA UR12, UR11, UR10, 0x18 ;  /* 0x0000000a0b0c8291 */ /* 0x004fe2000f8ec03f */
[----:B------:R-:W-:Y:S01]  /*0760*/  UMOV UR4, 0x20 ;  /* 0x0000002000047882 */ /* 0x000fe20000000000 */
[----:B------:R-:W-:-:S04]  /*0770*/  @!UP1 UIADD3 UR10, -UR18, 0x100000, URZ ;  /* 0x00100000120a9890 */ /* 0x000fc8000fffe13f */
[----:B------:R-:W-:Y:S02]  /*0780*/  @!UP1 USHF.L.U32 UR11, UR10, 0xb, URZ ;  /* 0x0000000b0a0b9899 */ /* 0x000fe4000800063f */
[----:B------:R-:W-:Y:S01]  /*0790*/  @!UP1 USHF.L.U32 UR10, UR10, 0x1, URZ ;  /* 0x000000010a0a9899 */ /* 0x000fe2000800063f */
[----:B------:R-:W-:Y:S01]  /*07a0*/  ISETP.NE.AND P3, PT, R7, UR7, PT ;  /* 0x0000000707007c0c */ /* 0x000fe2000bf65270 */
[----:B------:R-:W-:-:S04]  /*07b0*/  @!UP0 UIADD3 UR4, -UR4, 0x100000, URZ ;  /* 0x0010000004048890 */ /* 0x000fc8000fffe13f */
[----:B------:R-:W-:Y:S02]  /*07c0*/  @!UP0 USHF.L.U32 UR5, UR4, 0xb, URZ ;  /* 0x0000000b04058899 */ /* 0x000fe4000800063f */
[----:B------:R-:W-:Y:S01]  /*07d0*/  @!UP0 USHF.L.U32 UR4, UR4, 0x1, URZ ;  /* 0x0000000104048899 */ /* 0x000fe2000800063f */
[----:B------:R-:W-:Y:S01]  /*07e0*/  VOTEU.ALL UP0, P0 ;  /* 0x00000000003f7886 */ /* 0x000fe20000000000 */
[----:B-----5:R-:W-:Y:S01]  /*07f0*/  @!UP1 ULEA UR13, UR16, UR13, 0x18 ;  /* 0x0000000d100d9291 */ /* 0x020fe2000f8ec03f */
[----:B------:R-:W-:Y:S01]  /*0800*/  VOTEU.ALL UP1, P0 ;  /* 0x00000000003f7886 */ /* 0x000fe20000020000 */
[----:B------:R-:W-:Y:S01]  /*0810*/  UIADD3 UR9, -UR9, URZ, URZ ;  /* 0x0000003f09097290 */ /* 0x000fe2000fffe13f */
[----:B------:R-:W-:Y:S01]  /*0820*/  LOP3.LUT P0, RZ, R4, 0x7, RZ, 0xc0, !PT ;  /* 0x0000000704ff7812 */ /* 0x000fe2000780c0ff */
[----:B------:R-:W0:Y:S06]  /*0830*/  FENCE.VIEW.ASYNC.S ;  /* 0x00000000000073c6 */ /* 0x000e2c0000000000 */
[----:B0-----:R-:W0:Y:S01]  /*0840*/  @!UP0 SYNCS.EXCH.64 URZ, [UR12+0x70], UR4 ;  /* 0x000070040c3f85b2 */ /* 0x001e220008000100 */
[----:B------:R-:W-:-:S02]  /*0850*/  @P3 LEA.HI R0, R153, R153, RZ, 0x1 ;  /* 0x0000009999003211 */ /* 0x000fc400078f08ff */
[----:B---3--:R-:W-:Y:S02]  /*0860*/  ISETP.EQ.U32.AND P1, PT, R2, 0x1, PT ;  /* 0x000000010200780c */ /* 0x008fe40003f22070 */
[----:B------:R-:W-:Y:S02]  /*0870*/  @P3 SHF.R.S32.HI R0, RZ, 0x1, R0 ;  /* 0x00000001ff003819 */ /* 0x000fe40000011400 */
[----:B------:R-:W-:-:S04]  /*0880*/  ISETP.LT.U32.AND P0, PT, R153, 0x2, !P0 ;  /* 0x000000029900780c */ /* 0x000fc80004701070 */
[----:B-1----:R-:W-:Y:S01]  /*0890*/  SEL R5, RZ, 0x1, !P0 ;  /* 0x00000001ff057807 */ /* 0x002fe20004000000 */
[----:B------:R1:W2:Y:S01]  /*08a0*/  @!UP1 SYNCS.EXCH.64 URZ, [UR12+0x78], UR4 ;  /* 0x000078040c3f95b2 */ /* 0x0002a20008000100 */
[----:B------:R-:W-:Y:S01]  /*08b0*/  NOP ;  /* 0x0000000000007918 */ /* 0x000fe20000000000 */
[----:B-1----:R-:W-:Y:S01]  /*08c0*/  UIMAD UR4, UR17, UR9, UR8 ;  /* 0x00000009110472a4 */ /* 0x002fe2000f8e0208 */
[----:B------:R1:W3:Y:S05]  /*08d0*/  @!UP2 SYNCS.EXCH.64 URZ, [UR13+0x50], UR10 ;  /* 0x0000500a0d3fa5b2 */ /* 0x0002ea0008000100 */
[----:B------:R-:W-:-:S04]  /*08e0*/  @P3 ISETP.NE.AND P4, PT, R0, UR4, PT ;  /* 0x0000000400003c0c */ /* 0x000fc8000bf85270 */
[----:B------:R-:W-:-:S04]  /*08f0*/  @P3 SEL R152, RZ, 0x1, P4 ;  /* 0x00000001ff983807 */ /* 0x000fc80002000000 */
[----:B------:R-:W-:Y:S01]  /*0900*/  LOP3.LUT R152, R152, R5, RZ, 0xc0, !PT ;  /* 0x0000000598987212 */ /* 0x000fe200078ec0ff */
[----:B------:R1:W0:Y:S01]  /*0910*/  @!UP3 SYNCS.EXCH.64 URZ, [UR13+0x58], UR10 ;  /* 0x0000580a0d3fb5b2 */ /* 0x0002220008000100 */
[----:B------:R1:W0:Y:S01]  /*0920*/  @!UP4 SYNCS.EXCH.64 URZ, [UR13+0x60], UR10 ;  /* 0x0000600a0d3fc5b2 */ /* 0x0002220008000100 */
[----:B------:R1:W0:Y:S01]  /*0930*/  @!UP5 SYNCS.EXCH.64 URZ, [UR13+0x68], UR10 ;  /* 0x0000680a0d3fd5b2 */ /* 0x0002220008000100 */
[----:B------:R-:W-:Y:S01]  /*0940*/  NOP ;  /* 0x0000000000007918 */ /* 0x000fe20000000000 */
[----:B-1----:R-:W-:Y:S05]  /*0950*/  @!P1 BRA `(.L_x_3) ;  /* 0x0000000000089947 */ /* 0x002fea0003800000 */
[----:B0-234-:R-:W-:Y:S01]  /*0960*/  UCGABAR_ARV ;  /* 0x00000000000079c7 */ /* 0x01dfe20008000000 */
[----:B------:R-:W-:Y:S05]  /*0970*/  BRA `(.L_x_4) ;  /* 0x0000000000047947 */ /* 0x000fea0003800000 */
.L_x_3:
[----:B0-234-:R-:W-:Y:S01]  /*0980*/  NOP ;  /* 0x0000000000007918 */ /* 0x01dfe20000000000 */
.L_x_4:
[----:B------:R-:W-:Y:S01]  /*0990*/  ULDC.64 UR4, c[0x0][0x598] ;  /* 0x0001660000047ab9 */ /* 0x000fe20000000a00 */
[----:B------:R-:W-:Y:S01]  /*09a0*/  ULDC.64 UR50, c[0x0][0x208] ;  /* 0x0000820000327ab9 */ /* 0x000fe20000000a00 */
[----:B------:R-:W-:-:S04]  /*09b0*/  ISETP.NE.U32.AND P0, PT, RZ, UR4, PT ;  /* 0x00000004ff007c0c */ /* 0x000fc8000bf05070 */
[----:B------:R-:W-:-:S13]  /*09c0*/  ISETP.NE.AND.EX P0, PT, RZ, UR5, PT, P0 ;  /* 0x00000005ff007c0c */ /* 0x000fda000bf05300 */
[----:B------:R-:W-:Y:S05]  /*09d0*/  @!P0 BRA `(.L_x_5) ;  /* 0x00000000001c8947 */ /* 0x000fea0003800000 */
[----:B------:R-:W0:Y:S02]  /*09e0*/  LDC.64 R6, c[0x0][0x598] ;  /* 0x00016600ff067b82 */ /* 0x000e240000000a00 */
[----:B0-----:R-:W2:Y:S02]  /*09f0*/  LDG.E.64 R6, desc[UR50][R6.64] ;  /* 0x0000003206067981 */ /* 0x001ea4000c1e1b00 */
[----:B--2---:R-:W-:-:S04]  /*0a00*/  ISETP.NE.U32.AND P0, PT, R6, RZ, PT ;  /* 0x000000ff0600720c */ /* 0x004fc80003f05070 */
[----:B------:R-:W-:-:S13]  /*0a10*/  ISETP.NE.AND.EX P0, PT, R7, RZ, PT, P0 ;  /* 0x000000ff0700720c */ /* 0x000fda0003f05300 */
[----:B------:R-:W-:Y:S05]  /*0a20*/  @!P0 BRA `(.L_x_5) ;  /* 0x0000000000088947 */ /* 0x000fea0003800000 */
[----:B------:R0:W5:Y:S01]  /*0a30*/  LD.E R23, desc[UR50][R6.64] ;  /* 0x0000003206177980 */ /* 0x000162000c101900 */
[----:B------:R-:W-:Y:S05]  /*0a40*/  BRA `(.L_x_6) ;  /* 0x0000000000247947 */ /* 0x000fea0003800000 */
.L_x_5:
[----:B------:R-:W-:Y:S02]  /*0a50*/  ULDC.64 UR4, c[0x0][0x588] ;  /* 0x0001620000047ab9 */ /* 0x000fe40000000a00 */
[----:B------:R-:W-:-:S04]  /*0a60*/  ISETP.NE.U32.AND P0, PT, RZ, UR4, PT ;  /* 0x00000004ff007c0c */ /* 0x000fc8000bf05070 */
[----:B------:R-:W-:-:S13]  /*0a70*/  ISETP.NE.AND.EX P0, PT, RZ, UR5, PT, P0 ;  /* 0x00000005ff007c0c */ /* 0x000fda000bf05300 */
[----:B------:R-:W-:Y:S05]  /*0a80*/  @!P0 BRA `(.L_x_7) ;  /* 0x00000000000c8947 */ /* 0x000fea0003800000 */
[----:B------:R-:W0:Y:S02]  /*0a90*/  LDC.64 R6, c[0x0][0x588] ;  /* 0x00016200ff067b82 */ /* 0x000e240000000a00 */
[----:B0-----:R1:W5:Y:S01]  /*0aa0*/  LDG.E R23, desc[UR50][R6.64] ;  /* 0x0000003206177981 */ /* 0x001362000c1e1900 */
[----:B------:R-:W-:Y:S05]  /*0ab0*/  BRA `(.L_x_6) ;  /* 0x0000000000087947 */ /* 0x000fea0003800000 */
.L_x_7:
[----:B------:R-:W-:Y:S02]  /*0ac0*/  ULDC UR4, c[0x0][0x580] ;  /* 0x0001600000047ab9 */ /* 0x000fe40000000800 */
[----:B------:R-:W-:-:S07]  /*0ad0*/  IMAD.U32 R23, RZ, RZ, UR4 ;  /* 0x00000004ff177e24 */ /* 0x000fce000f8e00ff */
.L_x_6:
[----:B------:R-:W-:Y:S02]  /*0ae0*/  ULDC.64 UR4, c[0x0][0x5a0] ;  /* 0x0001680000047ab9 */ /* 0x000fe40000000a00 */
[----:B------:R-:W-:-:S04]  /*0af0*/  ISETP.NE.U32.AND P0, PT, RZ, UR4, PT ;  /* 0x00000004ff007c0c */ /* 0x000fc8000bf05070 */
[----:B------:R-:W-:-:S13]  /*0b00*/  ISETP.NE.AND.EX P0, PT, RZ, UR5, PT, P0 ;  /* 0x00000005ff007c0c */ /* 0x000fda000bf05300 */
[----:B------:R-:W-:Y:S05]  /*0b10*/  @!P0 BRA `(.L_x_8) ;  /* 0x00000000001c8947 */ /* 0x000fea0003800000 */
[----:B01----:R-:W0:Y:S02]  /*0b20*/  LDC.64 R6, c[0x0][0x5a0] ;  /* 0x00016800ff067b82 */ /* 0x003e240000000a00 */
[----:B0-----:R-:W2:Y:S02]  /*0b30*/  LDG.E.64 R6, desc[UR50][R6.64] ;  /* 0x0000003206067981 */ /* 0x001ea4000c1e1b00 */
[----:B--2---:R-:W-:-:S04]  /*0b40*/  ISETP.NE.U32.AND P0, PT, R6, RZ, PT ;  /* 0x000000ff0600720c */ /* 0x004fc80003f05070 */
[----:B------:R-:W-:-:S13]  /*0b50*/  ISETP.NE.AND.EX P0, PT, R7, RZ, PT, P0 ;  /* 0x000000ff0700720c */ /* 0x000fda0003f05300 */
[----:B------:R-:W-:Y:S05]  /*0b60*/  @!P0 BRA `(.L_x_8) ;  /* 0x0000000000088947 */ /* 0x000fea0003800000 */
[----:B------:R0:W5:Y:S01]  /*0b70*/  LD.E R22, desc[UR50][R6.64] ;  /* 0x0000003206167980 */ /* 0x000162000c101900 */
[----:B------:R-:W-:Y:S05]  /*0b80*/  BRA `(.L_x_9) ;  /* 0x0000000000247947 */ /* 0x000fea0003800000 */
.L_x_8:
[----:B------:R-:W-:Y:S02]  /*0b90*/  ULDC.64 UR4, c[0x0][0x590] ;  /* 0x0001640000047ab9 */ /* 0x000fe40000000a00 */
[----:B------:R-:W-:-:S04]  /*0ba0*/  ISETP.NE.U32.AND P0, PT, RZ, UR4, PT ;  /* 0x00000004ff007c0c */ /* 0x000fc8000bf05070 */
[----:B------:R-:W-:-:S13]  /*0bb0*/  ISETP.NE.AND.EX P0, PT, RZ, UR5, PT, P0 ;  /* 0x00000005ff007c0c */ /* 0x000fda000bf05300 */
[----:B------:R-:W-:Y:S05]  /*0bc0*/  @!P0 BRA `(.L_x_10) ;  /* 0x00000000000c8947 */ /* 0x000fea0003800000 */
[----:B01----:R-:W0:Y:S02]  /*0bd0*/  LDC.64 R6, c[0x0][0x590] ;  /* 0x00016400ff067b82 */ /* 0x003e240000000a00 */
[----:B0-----:R1:W5:Y:S01]  /*0be0*/  LDG.E R22, desc[UR50][R6.64] ;  /* 0x0000003206167981 */ /* 0x001362000c1e1900 */
[----:B------:R-:W-:Y:S05]  /*0bf0*/  BRA `(.L_x_9) ;  /* 0x0000000000087947 */ /* 0x000fea0003800000 */
.L_x_10:
[----:B------:R-:W-:Y:S02]  /*0c00*/  ULDC UR4, c[0x0][0x584] ;  /* 0x0001610000047ab9 */ /* 0x000fe40000000800 */
[----:B------:R-:W-:-:S07]  /*0c10*/  IMAD.U32 R22, RZ, RZ, UR4 ;  /* 0x00000004ff167e24 */ /* 0x000fce000f8e00ff */
.L_x_9:
[----:B------:R-:W-:Y:S01]  /*0c20*/  ULDC UR4, c[0x0][0x65c] ;  /* 0x0001970000047ab9 */ /* 0x000fe20000000800 */
[----:B01----:R-:W0:Y:S01]  /*0c30*/  LDC.64 R6, c[0x0][0x650] ;  /* 0x00019400ff067b82 */ /* 0x003e220000000a00 */
[----:B------:R-:W-:Y:S01]  /*0c40*/  UISETP.NE.AND UP2, UPT, UR4, 0x1, UPT ;  /* 0x000000010400788c */ /* 0x000fe2000bf45270 */
[----:B------:R-:W-:Y:S01]  /*0c50*/  IMAD.MOV.U32 R18, RZ, RZ, -0x1 ;  /* 0xffffffffff127424 */ /* 0x000fe200078e00ff */
[----:B------:R-:W-:Y:S01]  /*0c60*/  UISETP.NE.AND UP0, UPT, UR19, 0x2, UPT ;  /* 0x000000021300788c */ /* 0x000fe2000bf05270 */
[----:B------:R-:W-:Y:S01]  /*0c70*/  IMAD.MOV.U32 R2, RZ, RZ, -0x1 ;  /* 0xffffffffff027424 */ /* 0x000fe200078e00ff */
[----:B------:R-:W-:Y:S01]  /*0c80*/  UP2UR UR39, UPR, URZ, 0x4 ;  /* 0x000000043f277883 */ /* 0x000fe20008000000 */
[----:B------:R-:W-:-:S06]  /*0c90*/  IMAD.MOV.U32 R19, RZ, RZ, -0x1 ;  /* 0xffffffffff137424 */ /* 0x000fcc00078e00ff */
[----:B------:R-:W-:Y:S01]  /*0ca0*/  @UP2 ULDC UR12, c[0x0][0x10] ;  /* 0x00000400000c2ab9 */ /* 0x000fe20000000800 */
[----:B------:R-:W-:Y:S01]  /*0cb0*/  @UP2 UMOV UR4, UR8 ;  /* 0x0000000800042c82 */ /* 0x000fe20008000000 */
[----:B------:R-:W-:Y:S01]  /*0cc0*/  @UP2 UMOV UR5, URZ ;  /* 0x0000003f00052c82 */ /* 0x000fe20008000000 */
[----:B------:R-:W-:Y:S01]  /*0cd0*/  @!UP2 ULDC UR16, c[0x0][0xc] ;  /* 0x000003000010aab9 */ /* 0x000fe20000000800 */
[----:B------:R-:W-:Y:S01]  /*0ce0*/  @UP2 UIMAD.WIDE.U32 UR12, UR15, UR12, UR4 ;  /* 0x0000000c0f0c22a5 */ /* 0x000fe2000f8e0004 */
[----:B------:R-:W-:Y:S02]  /*0cf0*/  ULDC UR10, c[0x0][0xc] ;  /* 0x00000300000a7ab9 */ /* 0x000fe40000000800 */
[----:B------:R-:W-:Y:S01]  /*0d00*/  @UP2 UMOV UR4, URZ ;  /* 0x0000003f00042c82 */ /* 0x000fe20008000000 */
[----:B------:R-:W-:Y:S01]  /*0d10*/  UMOV UR5, URZ ;  /* 0x0000003f00057c82 */ /* 0x000fe20008000000 */
[----:B------:R-:W-:Y:S01]  /*0d20*/  @UP2 UIADD3 UR18, UR13, UR4, URZ ;  /* 0x000000040d122290 */ /* 0x000fe2000fffe03f */
[----:B------:R-:W-:-:S02]  /*0d30*/  ULDC UR11, c[0x0][0x10] ;  /* 0x00000400000b7ab9 */ /* 0x000fc40000000800 */
[----:B------:R-:W-:Y:S01]  /*0d40*/  UMOV UR4, UR15 ;  /* 0x0000000f00047c82 */ /* 0x000fe20008000000 */
[----:B------:R-:W-:Y:S02]  /*0d50*/  UIMAD.WIDE.U32 UR10, UR10, UR11, URZ ;  /* 0x0000000b0a0a72a5 */ /* 0x000fe4000f8e003f */
[----:B------:R-:W-:Y:S01]  /*0d60*/  @!UP2 UIMAD.WIDE.U32 UR4, UR8, UR16, UR4 ;  /* 0x000000100804a2a5 */ /* 0x000fe2000f8e0004 */
[----:B------:R-:W-:Y:S02]  /*0d70*/  ULDC UR13, c[0x0][0x14] ;  /* 0x00000500000d7ab9 */ /* 0x000fe40000000800 */
[----:B------:R-:W-:Y:S02]  /*0d80*/  UIMAD.WIDE.U32 UR36, UR10, UR13, URZ ;  /* 0x0000000d0a2472a5 */ /* 0x000fe4000f8e003f */
[----:B------:R-:W-:Y:S02]  /*0d90*/  UIMAD UR40, UR11, UR13, URZ ;  /* 0x0000000d0b2872a4 */ /* 0x000fe4000f8e023f */
[----:B------:R-:W-:Y:S01]  /*0da0*/  @!UP2 UMOV UR12, UR4 ;  /* 0x00000004000cac82 */ /* 0x000fe20008000000 */
[----:B------:R-:W-:Y:S01]  /*0db0*/  @!UP2 UMOV UR18, UR5 ;  /* 0x000000050012ac82 */ /* 0x000fe20008000000 */
[----:B------:R-:W-:-:S02]  /*0dc0*/  UIADD3 UR40, UR37, UR40, URZ ;  /* 0x0000002825287290 */ /* 0x000fc4000fffe03f */
[----:B------:R-:W-:-:S04]  /*0dd0*/  UIADD3 UR4, UP1, UR12, UR36, URZ ;  /* 0x000000240c047290 */ /* 0x000fc8000ff3e03f */
[----:B------:R-:W-:Y:S02]  /*0de0*/  UIADD3.X UR5, UR18, UR40, URZ, UP1, !UPT ;  /* 0x0000002812057290 */ /* 0x000fe40008ffe43f */
[----:B------:R-:W-:Y:S02]  /*0df0*/  USEL UR4, UR4, UR12, !UP0 ;  /* 0x0000000c04047287 */ /* 0x000fe4000c000000 */
[----:B------:R-:W-:-:S04]  /*0e00*/  USEL UR5, UR5, UR18, !UP0 ;  /* 0x0000001205057287 */ /* 0x000fc8000c000000 */
[----:B0-----:R-:W-:Y:S01]  /*0e10*/  ISETP.LE.U32.AND P0, PT, R6, UR4, PT ;  /* 0x0000000406007c0c */ /* 0x001fe2000bf03070 */
[----:B------:R-:W-:Y:S02]  /*0e20*/  IMAD.U32 R16, RZ, RZ, UR4 ;  /* 0x00000004ff107e24 */ /* 0x000fe4000f8e00ff */
[----:B------:R-:W-:Y:S02]  /*0e30*/  IMAD.U32 R0, RZ, RZ, UR5 ;  /* 0x00000005ff007e24 */ /* 0x000fe4000f8e00ff */
[----:B------:R-:W-:-:S03]  /*0e40*/  IMAD.U32 R17, RZ, RZ, UR5 ;  /* 0x00000005ff117e24 */ /* 0x000fc6000f8e00ff */
[----:B------:R-:W-:Y:S02]  /*0e50*/  ISETP.GE.U32.AND.EX P0, PT, R0, R7, PT, P0 ;  /* 0x000000070000720c */ /* 0x000fe40003f06100 */
[----:B------:R-:W-:-:S11]  /*0e60*/  PRMT R0, RZ, 0x7610, R0 ;  /* 0x00007610ff007816 */ /* 0x000fd60000000000 */
[----:B------:R-:W-:Y:S05]  /*0e70*/  @P0 BRA `(.L_x_11) ;  /* 0x0000000400500947 */ /* 0x000fea0003800000 */
[----:B------:R-:W-:Y:S01]  /*0e80*/  ULDC.64 UR18, c[0x0][0x628] ;  /* 0x00018a0000127ab9 */ /* 0x000fe20000000a00 */
[C---:B------:R-:W-:Y:S01]  /*0e90*/  R2UR UR20, R16.reuse ;  /* 0x00000000101472ca */ /* 0x040fe200000e0000 */
[----:B------:R-:W-:Y:S01]  /*0ea0*/  ULDC UR16, c[0x0][0x630] ;  /* 0x00018c0000107ab9 */ /* 0x000fe20000000800 */
[----:B------:R-:W-:Y:S02]  /*0eb0*/  ISETP.NE.U32.AND P0, PT, RZ, UR18, PT ;  /* 0x00000012ff007c0c */ /* 0x000fe4000bf05070 */
[----:B------:R-:W-:Y:S02]  /*0ec0*/  R2UR UR4, R16 ;  /* 0x00000000100472ca */ /* 0x000fe400000e0000 */
[----:B------:R-:W-:Y:S02]  /*0ed0*/  ISETP.NE.AND.EX P0, PT, RZ, UR19, PT, P0 ;  /* 0x00000013ff007c0c */ /* 0x000fe4000bf05300 */
[----:B------:R-:W-:-:S11]  /*0ee0*/  R2UR UR5, R17 ;  /* 0x00000000110572ca */ /* 0x000fd600000e0000 */
[----:B------:R-:W-:Y:S05]  /*0ef0*/  @!P0 BRA `(.L_x_12) ;  /* 0x0000000000308947 */ /* 0x000fea0003800000 */
[----:B------:R-:W-:Y:S01]  /*0f00*/  R2UR UR4, R16 ;  /* 0x00000000100472ca */ /* 0x000fe200000e0000 */
[----:B------:R-:W-:Y:S01]  /*0f10*/  ULDC UR12, c[0x0][0x634] ;  /* 0x00018d00000c7ab9 */ /* 0x000fe20000000800 */
[----:B------:R-:W-:-:S11]  /*0f20*/  R2UR UR15, R17 ;  /* 0x00000000110f72ca */ /* 0x000fd600000e0000 */
[----:B------:R-:W-:-:S04]  /*0f30*/  UIADD3 UR12, UP1, UR4, UR12, URZ ;  /* 0x0000000c040c7290 */ /* 0x000fc8000ff3e03f */
[----:B------:R-:W-:-:S04]  /*0f40*/  UIADD3.X UR15, URZ, UR15, URZ, UP1, !UPT ;  /* 0x0000000f3f0f7290 */ /* 0x000fc80008ffe43f */
[----:B------:R-:W-:-:S04]  /*0f50*/  UIMAD.WIDE.U32 UR4, UR15, UR18, URZ ;  /* 0x000000120f0472a5 */ /* 0x000fc8000f8e003f */
[----:B------:R-:W-:Y:S02]  /*0f60*/  UIMAD.WIDE.U32 UR10, UP1, UR12, UR19, UR4 ;  /* 0x000000130c0a72a5 */ /* 0x000fe4000f820004 */
[----:B------:R-:W-:Y:S02]  /*0f70*/  UIMAD.WIDE.U32 UR4, UR12, UR18, URZ ;  /* 0x000000120c0472a5 */ /* 0x000fe4000f8e003f */
[----:B------:R-:W-:Y:S02]  /*0f80*/  UIADD3.X UR13, URZ, URZ, URZ, UP1, !UPT ;  /* 0x0000003f3f0d7290 */ /* 0x000fe40008ffe43f */
[----:B------:R-:W-:Y:S01]  /*0f90*/  UIADD3 URZ, UP1, UR5, UR10, URZ ;  /* 0x0000000a053f7290 */ /* 0x000fe2000ff3e03f */
[----:B------:R-:W-:-:S03]  /*0fa0*/  UMOV UR12, UR11 ;  /* 0x0000000b000c7c82 */ /* 0x000fc60008000000 */
[----:B------:R-:W-:-:S12]  /*0fb0*/  UIMAD.WIDE.U32.X UR4, UR15, UR19, UR12, UP1 ;  /* 0x000000130f0472a5 */ /* 0x000fd800088e040c */
.L_x_12:
[----:B------:R-:W-:Y:S01]  /*0fc0*/  USHF.R.U64 UR4, UR4, UR16, UR5 ;  /* 0x0000001004047299 */ /* 0x000fe20008001205 */
[----:B------:R-:W-:Y:S01]  /*0fd0*/  R2UR UR11, R17 ;  /* 0x00000000110b72ca */ /* 0x000fe200000e0000 */
[----:B------:R-:W-:Y:S02]  /*0fe0*/  USHF.R.U32.HI UR5, URZ, UR16, UR5 ;  /* 0x000000103f057299 */ /* 0x000fe40008011605 */
[----:B------:R-:W-:Y:S01]  /*0ff0*/  UIADD3 UR12, UP1, URZ, -UR4, URZ ;  /* 0x800000043f0c7290 */ /* 0x000fe2000ff3e03f */
[----:B------:R-:W-:Y:S01]  /*1000*/  ULDC.64 UR18, c[0x0][0x620] ;  /* 0x0001880000127ab9 */ /* 0x000fe20000000a00 */
[----:B------:R-:W-:Y:S02]  /*1010*/  UISETP.NE.AND UP2, UPT, UR39, URZ, UPT ;  /* 0x0000003f2700728c */ /* 0x000fe4000bf45270 */
[----:B------:R-:W-:Y:S01]  /*1020*/  UIADD3.X UR5, URZ, ~UR5, URZ, UP1, !UPT ;  /* 0x800000053f057290 */ /* 0x000fe20008ffe43f */
[----:B------:R-:W-:Y:S01]  /*1030*/  UMOV UR10, UR20 ;  /* 0x00000014000a7c82 */ /* 0x000fe20008000000 */
[----:B------:R-:W-:-:S02]  /*1040*/  ULDC UR13, c[0x0][0x618] ;  /* 0x00018600000d7ab9 */ /* 0x000fc40000000800 */
[----:B------:R-:W-:Y:S02]  /*1050*/  UIMAD UR5, UR5, UR18, URZ ;  /* 0x00000012050572a4 */ /* 0x000fe4000f8e023f */
[----:B------:R-:W-:Y:S02]  /*1060*/  UIMAD.WIDE.U32 UR10, UR12, UR18, UR10 ;  /* 0x000000120c0a72a5 */ /* 0x000fe4000f8e000a */
[----:B------:R-:W-:Y:S02]  /*1070*/  UIMAD UR12, UR12, UR19, UR5 ;  /* 0x000000130c0c72a4 */ /* 0x000fe4000f8e0205 */
[----:B------:R-:W-:Y:S02]  /*1080*/  @UP2 UIMAD UR7, UR17, UR9, UR8 ;  /* 0x00000009110722a4 */ /* 0x000fe4000f8e0208 */
[----:B------:R-:W-:Y:S01]  /*1090*/  UIADD3 UR11, UR11, UR12, URZ ;  /* 0x0000000c0b0b7290 */ /* 0x000fe2000fffe03f */
[----:B------:R-:W-:Y:S01]  /*10a0*/  ULDC.64 UR8, c[0x0][0x640] ;  /* 0x0001900000087ab9 */ /* 0x000fe20000000a00 */
[----:B------:R-:W-:-:S02]  /*10b0*/  ULDC UR15, c[0x0][0x608] ;  /* 0x00018200000f7ab9 */ /* 0x000fc40000000800 */
[----:B------:R-:W-:Y:S01]  /*10c0*/  USHF.R.U64 UR20, UR10, UR13, UR11 ;  /* 0x0000000d0a147299 */ /* 0x000fe2000800120b */
[----:B------:R-:W-:Y:S01]  /*10d0*/  ISETP.NE.U32.AND P0, PT, RZ, UR8, PT ;  /* 0x00000008ff007c0c */ /* 0x000fe2000bf05070 */
[----:B------:R-:W-:Y:S01]  /*10e0*/  USHF.R.U32.HI UR11, URZ, UR13, UR11 ;  /* 0x0000000d3f0b7299 */ /* 0x000fe2000801160b */
[----:B------:R-:W-:Y:S02]  /*10f0*/  ULDC UR21, c[0x0][0x658] ;  /* 0x0001960000157ab9 */ /* 0x000fe40000000800 */
[----:B------:R-:W-:Y:S01]  /*1100*/  ISETP.NE.AND.EX P0, PT, RZ, UR9, PT, P0 ;  /* 0x00000009ff007c0c */ /* 0x000fe2000bf05300 */
[----:B------:R-:W-:Y:S02]  /*1110*/  USHF.R.U64 UR25, UR20, UR15, UR11 ;  /* 0x0000000f14197299 */ /* 0x000fe4000800120b */
[----:B------:R-:W-:Y:S01]  /*1120*/  USHF.R.U32.HI UR11, URZ, UR15, UR11 ;  /* 0x0000000f3f0b7299 */ /* 0x000fe2000801160b */
[----:B------:R-:W-:Y:S01]  /*1130*/  UMOV UR10, 0xffffffff ;  /* 0xffffffff000a7882 */ /* 0x000fe20000000000 */
[----:B------:R-:W-:Y:S01]  /*1140*/  ULDC UR5, c[0x0][0x600] ;  /* 0x0001800000057ab9 */ /* 0x000fe20000000800 */
[----:B------:R-:W-:-:S02]  /*1150*/  USHF.L.U32 UR10, UR10, UR21, URZ ;  /* 0x000000150a0a7299 */ /* 0x000fc4000800063f */
[----:B------:R-:W-:Y:S02]  /*1160*/  USHF.R.U64 UR26, UR25, UR21, UR11 ;  /* 0x00000015191a7299 */ /* 0x000fe4000800120b */
[----:B------:R-:W-:Y:S02]  /*1170*/  ULOP3.LUT UR15, URZ, UR10, URZ, 0x33, !UPT ;  /* 0x0000000a3f0f7292 */ /* 0x000fe4000f8e333f */
[----:B------:R-:W-:Y:S02]  /*1180*/  UIADD3 UR19, UR5, -0x1, URZ ;  /* 0xffffffff05137890 */ /* 0x000fe4000fffe03f */
[----:B------:R-:W-:Y:S01]  /*1190*/  USHF.R.U32.HI UR11, URZ, UR21, UR11 ;  /* 0x000000153f0b7299 */ /* 0x000fe2000801160b */
[----:B------:R-:W-:Y:S01]  /*11a0*/  ULDC UR22, c[0x0][0x648] ;  /* 0x0001920000167ab9 */ /* 0x000fe20000000800 */
[----:B------:R-:W-:Y:S01]  /*11b0*/  ULDC UR23, c[0x0][0x638] ;  /* 0x00018e0000177ab9 */ /* 0x000fe20000000800 */
[----:B------:R-:W-:Y:S01]  /*11c0*/  UMOV UR24, 0x1 ;  /* 0x0000000100187882 */ /* 0x000fe20000000000 */
[----:B------:R-:W-:Y:S01]  /*11d0*/  UMOV UR10, UR26 ;  /* 0x0000001a000a7c82 */ /* 0x000fe20008000000 */
[----:B------:R-:W-:Y:S07]  /*11e0*/  @!P0 BRA `(.L_x_13) ;  /* 0x0000000000308947 */ /* 0x000fee0003800000 */
[----:B------:R-:W-:Y:S02]  /*11f0*/  ULDC UR16, c[0x0][0x64c] ;  /* 0x0001930000107ab9 */ /* 0x000fe40000000800 */
        /* <DEDUP_REMOVED lines=8> */
[----:B------:R-:W-:-:S07]  /*1280*/  UIMAD.WIDE.U32.X UR8, UR18, UR9, UR16, UP1 ;  /* 0x00000009120872a5 */ /* 0x000fce00088e0410 */
[----:B------:R-:W-:Y:S01]  /*1290*/  UMOV UR10, UR8 ;  /* 0x00000008000a7c82 */ /* 0x000fe20008000000 */
[----:B------:R-:W-:-:S05]  /*12a0*/  UMOV UR11, UR9 ;  /* 0x00000009000b7c82 */ /* 0x000fca0008000000 */
.L_x_13:
[----:B------:R-:W-:Y:S01]  /*12b0*/  USHF.R.U64 UR9, UR10, UR22, UR11 ;  /* 0x000000160a097299 */ /* 0x000fe2000800120b */
[----:B------:R-:W-:Y:S01]  /*12c0*/  IMAD.MOV.U32 R0, RZ, RZ, 0x1 ;  /* 0x00000001ff007424 */ /* 0x000fe200078e00ff */
[----:B------:R-:W-:Y:S01]  /*12d0*/  USHF.L.U32 UR8, UR24, UR21, URZ ;  /* 0x0000001518087299 */ /* 0x000fe2000800063f */
[----:B------:R-:W-:Y:S01]  /*12e0*/  IMAD.U32 R19, RZ, RZ, UR4 ;  /* 0x00000004ff137e24 */ /* 0x000fe2000f8e00ff */
[----:B------:R-:W-:Y:S02]  /*12f0*/  ULOP3.LUT UR15, UR25, UR15, URZ, 0xc0, !UPT ;  /* 0x0000000f190f7292 */ /* 0x000fe4000f8ec03f */
[----:B------:R-:W-:Y:S02]  /*1300*/  UIADD3 UR10, -UR9, URZ, URZ ;  /* 0x0000003f090a7290 */ /* 0x000fe4000fffe13f */
[----:B------:R-:W-:Y:S02]  /*1310*/  UIMAD UR15, UR8, UR9, UR15 ;  /* 0x00000009080f72a4 */ /* 0x000fe4000f8e020f */
[----:B------:R-:W-:-:S02]  /*1320*/  ULOP3.LUT UR19, UR20, UR19, URZ, 0xc0, !UPT ;  /* 0x0000001314137292 */ /* 0x000fc4000f8ec03f */
[----:B------:R-:W-:Y:S01]  /*1330*/  UIMAD UR8, UR10, UR23, UR26 ;  /* 0x000000170a0872a4 */ /* 0x000fe2000f8e021a */
[----:B------:R-:W-:Y:S01]  /*1340*/  ULDC UR9, c[0x0][0x610] ;  /* 0x0001840000097ab9 */ /* 0x000fe20000000800 */
[----:B------:R-:W-:Y:S02]  /*1350*/  UISETP.NE.AND UP1, UPT, UR39, URZ, UPT ;  /* 0x0000003f2700728c */ /* 0x000fe4000bf25270 */
[----:B------:R-:W-:Y:S02]  /*1360*/  UIMAD UR7, UR15, UR9, UR7 ;  /* 0x000000090f0772a4 */ /* 0x000fe4000f8e0207 */
[----:B------:R-:W-:-:S04]  /*1370*/  UIMAD UR8, UR8, UR5, UR19 ;  /* 0x00000005080872a4 */ /* 0x000fc8000f8e0213 */
[----:B------:R-:W-:Y:S02]  /*1380*/  USEL UR5, UR8, UR7, !UP1 ;  /* 0x0000000708057287 */ /* 0x000fe4000c800000 */
[----:B------:R-:W-:-:S04]  /*1390*/  USEL UR7, UR7, UR8, !UP1 ;  /* 0x0000000807077287 */ /* 0x000fc8000c800000 */
[----:B------:R-:W-:Y:S02]  /*13a0*/  IMAD.U32 R2, RZ, RZ, UR5 ;  /* 0x00000005ff027e24 */ /* 0x000fe4000f8e00ff */
[----:B------:R-:W-:-:S07]  /*13b0*/  IMAD.U32 R18, RZ, RZ, UR7 ;  /* 0x00000007ff127e24 */ /* 0x000fce000f8e00ff */
.L_x_11:
[----:B------:R-:W-:Y:S05]  /*13c0*/  @!P1 BRA `(.L_x_14) ;  /* 0x00000000000c9947 */ /* 0x000fea0003800000 */
[----:B------:R-:W-:Y:S01]  /*13d0*/  UCGABAR_WAIT ;  /* 0x0000000000007dc7 */ /* 0x000fe20008000000 */
[----:B------:R-:W-:Y:S01]  /*13e0*/  CCTL.IVALL ;  /* 0x00000000ff00798f */ /* 0x000fe20002000000 */
[----:B------:R-:W-:Y:S05]  /*13f0*/  BRA `(.L_x_15) ;  /* 0x0000000000047947 */ /* 0x000fea0003800000 */
.L_x_14:
[----:B------:R-:W-:Y:S06]  /*1400*/  BAR.SYNC.DEFER_BLOCKING 0x0 ;  /* 0x0000000000007b1d */ /* 0x000fec0000010000 */
.L_x_15:
[----:B------:R-:W-:Y:S02]  /*1410*/  ULDC UR4, c[0x0][0x28c] ;  /* 0x0000a30000047ab9 */ /* 0x000fe40000000800 */
[----:B------:R-:W-:-:S04]  /*1420*/  UIADD3 UR4, UR4, 0x1f, URZ ;  /* 0x0000001f04047890 */ /* 0x000fc8000fffe03f */
[----:B------:R-:W-:-:S04]  /*1430*/  USHF.R.S32.HI UR5, URZ, 0x1f, UR4 ;  /* 0x0000001f3f057899 */ /* 0x000fc80008011404 */
[----:B------:R-:W-:-:S04]  /*1440*/  ULEA.HI UR5, UR5, UR4, URZ, 0x5 ;  /* 0x0000000405057291 */ /* 0x000fc8000f8f283f */
[----:B------:R-:W-:Y:S01]  /*1450*/  USHF.R.S32.HI UR38, URZ, 0x5, UR5 ;  /* 0x000000053f267899 */ /* 0x000fe20008011405 */
[----:B------:R-:W-:Y:S11]  /*1460*/  @!P2 BRA `(.L_x_16) ;  /* 0x0000009000dca947 */ /* 0x000ff60003800000 */
[----:B------:R-:W-:-:S06]  /*1470*/  UISETP.GT.U32.AND UP1, UPT, UR14, 0x1, UPT ;  /* 0x000000010e00788c */ /* 0x000fcc000bf24070 */
[----:B------:R-:W-:-:S13]  /*1480*/  PLOP3.LUT P0, PT, PT, PT, UP1, 0x80, 0x0 ;  /* 0x000000000000781c */ /* 0x000fda0003f0f018 */
[----:B------:R-:W-:Y:S05]  /*1490*/  @P0 EXIT ;  /* 0x000000000000094d */ /* 0x000fea0003800000 */
.L_x_17:
[----:B------:R-:W-:-:S08]  /*14a0*/  NOP ;  /* 0x0000000000007918 */ /* 0x000fd00000000000 */
[----:B------:R-:W0:Y:S02]  /*14b0*/  USETMAXREG.TRY_ALLOC.CTAPOOL UP1, 0xe8 ;  /* 0x000000e8000079c8 */ /* 0x000e240008020600 */
[----:B0-----:R-:W-:-:S13]  /*14c0*/  PLOP3.LUT P0, PT, PT, PT, UP1, 0x80, 0x0 ;  /* 0x000000000000781c */ /* 0x001fda0003f0f018 */
[----:B------:R-:W-:Y:S05]  /*14d0*/  @!P0 BRA `(.L_x_17) ;  /* 0xfffffffc00f08947 */ /* 0x000fea000383ffff */
[----:B------:R-:W-:-:S13]  /*14e0*/  LOP3.LUT P0, RZ, R0, 0xff, RZ, 0xc0, !PT ;  /* 0x000000ff00ff7812 */ /* 0x000fda000780c0ff */
[----:B------:R-:W-:Y:S05]  /*14f0*/  @!P0 EXIT ;  /* 0x000000000000894d */ /* 0x000fea0003800000 */
[----:B------:R-:W0:Y:S01]  /*1500*/  S2UR UR5, SR_CgaCtaId ;  /* 0x00000000000579c3 */ /* 0x000e220000008800 */
[----:B------:R-:W-:Y:S01]  /*1510*/  VIADD R8, R8, 0xffffffff ;  /* 0xffffffff08087836 */ /* 0x000fe20000000000 */
[CC--:B------:R-:W-:Y:S01]  /*1520*/  LEA.HI R0, R9.reuse, R4.reuse, RZ, 0x2 ;  /* 0x0000000409007211 */ /* 0x0c0fe200078f10ff */
[----:B------:R-:W-:Y:S01]  /*1530*/  UMOV UR44, 0x400 ;  /* 0x00000400002c7882 */ /* 0x000fe20000000000 */
[----:B------:R-:W-:Y:S01]  /*1540*/  LEA.HI R9, R9, R4, RZ, 0x5 ;  /* 0x0000000409097211 */ /* 0x000fe200078f28ff */
[----:B------:R-:W-:Y:S01]  /*1550*/  USHF.R.U32.HI UR4, URZ, 0x2, UR38 ;  /* 0x000000023f047899 */ /* 0x000fe20008011626 */
[C---:B------:R-:W-:Y:S01]  /*1560*/  R2UR UR46, R8.reuse ;  /* 0x00000000082e72ca */ /* 0x040fe200000e0000 */
[----:B------:R-:W-:Y:S01]  /*1570*/  ULOP3.LUT UR45, UR38, 0x3, URZ, 0xc0, !UPT ;  /* 0x00000003262d7892 */ /* 0x000fe2000f8ec03f */
[--C-:B------:R-:W-:Y:S01]  /*1580*/  SHF.R.S32.HI R154, RZ, 0x2, R0.reuse ;  /* 0x00000002ff9a7819 */ /* 0x100fe20000011400 */
[----:B------:R-:W-:Y:S01]  /*1590*/  UISETP.LT.AND UP1, UPT, UR38, 0x1, UPT ;  /* 0x000000012600788c */ /* 0x000fe2000bf21270 */
[----:B------:R-:W-:Y:S01]  /*15a0*/  SHF.R.S32.HI R3, RZ, 0x1f, R0 ;  /* 0x0000001fff037819 */ /* 0x000fe20000011400 */
[----:B------:R-:W-:Y:S01]  /*15b0*/  ULOP3.LUT UR4, UR4, 0x1, URZ, 0xc0, !UPT ;  /* 0x0000000104047892 */ /* 0x000fe2000f8ec03f */
[----:B------:R-:W-:Y:S01]  /*15c0*/  SHF.R.S32.HI R9, RZ, 0x5, R9 ;  /* 0x00000005ff097819 */ /* 0x000fe20000011409 */
[----:B------:R-:W-:Y:S01]  /*15d0*/  ULDC UR6, c[0x0][0x284] ;  /* 0x0000a10000067ab9 */ /* 0x000fe20000000800 */
[----:B------:R-:W-:Y:S01]  /*15e0*/  LEA.HI R3, R3, R154, RZ, 0x3 ;  /* 0x0000009a03037211 */ /* 0x000fe200078f18ff */
[----:B------:R-:W-:Y:S01]  /*15f0*/  USEL UR45, UR45, URZ, !UP0 ;  /* 0x0000003f2d2d7287 */ /* 0x000fe2000c000000 */
[----:B------:R-:W-:Y:S01]  /*1600*/  ISETP.NE.AND P0, PT, R8, RZ, PT ;  /* 0x000000ff0800720c */ /* 0x000fe20003f05270 */
[----:B------:R-:W-:Y:S01]  /*1610*/  USEL UR48, UR38, 0x1, UP1 ;  /* 0x0000000126307887 */ /* 0x000fe20008800000 */
[----:B------:R-:W-:Y:S01]  /*1620*/  LOP3.LUT R3, R3, 0xfffffff8, RZ, 0xc0, !PT ;  /* 0xfffffff803037812 */ /* 0x000fe200078ec0ff */
[----:B------:R-:W-:Y:S01]  /*1630*/  USHF.L.U32 UR46, UR46, 0x3, URZ ;  /* 0x000000032e2e7899 */ /* 0x000fe2000800063f */
[----:B------:R-:W-:Y:S01]  /*1640*/  SEL R172, RZ, 0x1, P0 ;  /* 0x00000001ffac7807 */ /* 0x000fe20000000000 */
[----:B------:R-:W-:-:S02]  /*1650*/  UISETP.EQ.U32.AND UP0, UPT, UR4, 0x1, !UP0 ;  /* 0x000000010400788c */ /* 0x000fc4000c702070 */
[----:B------:R-:W-:Y:S01]  /*1660*/  IMAD.IADD R154, R154, 0x1, -R3 ;  /* 0x000000019a9a7824 */ /* 0x000fe200078e0a03 */
[----:B0-----:R-:W-:Y:S01]  /*1670*/  ULEA UR44, UR5, UR44, 0x18 ;  /* 0x0000002c052c7291 */ /* 0x001fe2000f8ec03f */
[----:B------:R-:W-:Y:S01]  /*1680*/  IMAD.U32 R158, RZ, RZ, UR46 ;  /* 0x0000002eff9e7e24 */ /* 0x000fe2000f8e00ff */
[----:B------:R-:W-:Y:S01]  /*1690*/  LOP3.LUT R3, R0, 0xfffffffc, RZ, 0xc0, !PT ;  /* 0xfffffffc00037812 */ /* 0x000fe200078ec0ff */
[C-C-:B------:R-:W-:Y:S01]  /*16a0*/  IMAD R161, R9.reuse, -0x10, -R154.reuse ;  /* 0xfffffff009a17824 */ /* 0x140fe200078e0a9a */
[----:B------:R-:W-:Y:S01]  /*16b0*/  UIADD3 UR47, UR44, 0x50, URZ ;  /* 0x000000502c2f7890 */ /* 0x000fe2000fffe03f */
[--C-:B------:R-:W-:Y:S01]  /*16c0*/  SHF.R.S32.HI R155, RZ, 0x1f, R154.reuse ;  /* 0x0000001fff9b7819 */ /* 0x100fe2000001149a */
[----:B------:R-:W-:Y:S01]  /*16d0*/  ULOP3.LUT UR42, UR41, 0x1, URZ, 0xfc, !UPT ;  /* 0x00000001292a7892 */ /* 0x000fe2000f8efc3f */
[----:B------:R-:W-:Y:S01]  /*16e0*/  LOP3.LUT R160, R158, 0x8, RZ, 0xc0, !PT ;  /* 0x000000089ea07812 */ /* 0x000fe200078ec0ff */
[----:B------:R-:W-:Y:S01]  /*16f0*/  IMAD.IADD R156, R4, 0x1, -R3 ;  /* 0x00000001049c7824 */ /* 0x000fe200078e0a03 */
[----:B------:R-:W-:Y:S01]  /*1700*/  LOP3.LUT R158, R158, 0x8, RZ, 0xc, !PT ;  /* 0x000000089e9e7812 */ /* 0x000fe200078e0cff */
[----:B------:R-:W-:Y:S01]  /*1710*/  IMAD.U32 R157, RZ, RZ, UR47 ;  /* 0x0000002fff9d7e24 */ /* 0x000fe2000f8e00ff */
[----:B------:R-:W-:Y:S01]  /*1720*/  LOP3.LUT R160, R160, 0x18, RZ, 0x3c, !PT ;  /* 0x00000018a0a07812 */ /* 0x000fe200078e3cff */
[----:B------:R-:W-:Y:S01]  /*1730*/  IMAD.WIDE R154, R9, 0x10, R154 ;  /* 0x00000010099a7825 */ /* 0x000fe200078e029a */
[----:B------:R-:W-:-:S02]  /*1740*/  USHF.L.U32 UR43, UR38, 0x1, URZ ;  /* 0x00000001262b7899 */ /* 0x000fc4000800063f */
[----:B------:R-:W-:Y:S01]  /*1750*/  UIADD3 UR48, -UR48, UR38, URZ ;  /* 0x0000002630307290 */ /* 0x000fe2000fffe13f */
[----:B------:R-:W-:Y:S01]  /*1760*/  VIADD R159, R157, UR46 ;  /* 0x0000002e9d9f7c36 */ /* 0x000fe20008000000 */
[----:B------:R-:W-:Y:S01]  /*1770*/  USEL UR49, URZ, 0x1, !UP0 ;  /* 0x000000013f317887 */ /* 0x000fe2000c000000 */
[----:B------:R-:W-:-:S11]  /*1780*/  VIADD R161, R161, UR6 ;  /* 0x00000006a1a17c36 */ /* 0x000fd60008000000 */
.L_x_293:
[----:B------:R-:W-:Y:S01]  /*1790*/  SHF.L.U32 R0, R172, 0x1f, RZ ;  /* 0x0000001fac007819 */ /* 0x000fe200000006ff */
[----:B------:R-:W-:Y:S02]  /*17a0*/  ULDC UR4, c[0x0][0x28c] ;  /* 0x0000a30000047ab9 */ /* 0x000fe40000000800 */
[----:B------:R-:W-:Y:S01]  /*17b0*/  ISETP.LT.AND P1, PT, RZ, UR4, PT ;  /* 0x00000004ff007c0c */ /* 0x000fe2000bf21270 */
[----:B------:R-:W0:Y:S02]  /*17c0*/  SYNCS.PHASECHK.TRANS64.TRYWAIT P0, [R157+UR46], R0 ;  /* 0x000000009d0075a7 */ /* 0x000e24000800016e */
[----:B0-234-:R-:W-:Y:S10]  /*17d0*/  @!P0 BRA `(.L_x_18) ;  /* 0x000000a000088947 */ /* 0x01dff40003800000 */
.L_x_315:
[----:B------:R-:W-:Y:S05]  /*17e0*/  @P1 BRA `(.L_x_19) ;  /* 0x0000000000401947 */ /* 0x000fea0003800000 */
[----:B0-----:R-:W-:Y:S01]  /*17f0*/  MOV R0, 0x0 ;  /* 0x0000000000007802 */ /* 0x001fe20000000f00 */
[----:B------:R-:W-:Y:S01]  /*1800*/  ULDC.64 UR4, c[0x4][0x68] ;  /* 0x01001a0000047ab9 */ /* 0x000fe20000000a00 */
[----:B------:R-:W-:Y:S01]  /*1810*/  ULDC.64 UR6, c[0x4][0x8] ;  /* 0x0100020000067ab9 */ /* 0x000fe20000000a00 */
[----:B------:R-:W-:Y:S01]  /*1820*/  IMAD.U32 R4, RZ, RZ, UR4 ;  /* 0x00000004ff047e24 */ /* 0x000fe2000f8e00ff */
[----:B------:R0:W1:Y:S01]  /*1830*/  LDC.64 R14, c[0x4][R0] ;  /* 0x01000000000e7b82 */ /* 0x0000620000000a00 */
[----:B------:R-:W-:Y:S01]  /*1840*/  IMAD.U32 R5, RZ, RZ, UR5 ;  /* 0x00000005ff057e24 */ /* 0x000fe2000f8e00ff */
[----:B------:R-:W-:Y:S01]  /*1850*/  ULDC.64 UR4, c[0x4][0x70] ;  /* 0x01001c0000047ab9 */ /* 0x000fe20000000a00 */
[----:B------:R-:W-:Y:S02]  /*1860*/  IMAD.U32 R10, RZ, RZ, UR6 ;  /* 0x00000006ff0a7e24 */ /* 0x000fe4000f8e00ff */
[----:B------:R-:W-:Y:S02]  /*1870*/  IMAD.U32 R6, RZ, RZ, UR4 ;  /* 0x00000004ff067e24 */ /* 0x000fe4000f8e00ff */
[----:B------:R-:W-:-:S02]  /*1880*/  IMAD.U32 R7, RZ, RZ, UR5 ;  /* 0x00000005ff077e24 */ /* 0x000fc4000f8e00ff */
[----:B------:R-:W-:Y:S02]  /*1890*/  IMAD.U32 R11, RZ, RZ, UR7 ;  /* 0x00000007ff0b7e24 */ /* 0x000fe4000f8e00ff */
[----:B------:R-:W-:Y:S02]  /*18a0*/  IMAD.MOV.U32 R8, RZ, RZ, 0x1e1 ;  /* 0x000001e1ff087424 */ /* 0x000fe400078e00ff */
[----:B------:R-:W-:Y:S02]  /*18b0*/  IMAD.MOV.U32 R12, RZ, RZ, 0x1 ;  /* 0x00000001ff0c7424 */ /* 0x000fe400078e00ff */
[----:B0-----:R-:W-:-:S07]  /*18c0*/  IMAD.MOV.U32 R13, RZ, RZ, RZ ;  /* 0x000000ffff0d7224 */ /* 0x001fce00078e00ff */
[----:B------:R-:W-:-:S07]  /*18d0*/  LEPC R20, `(.L_x_19) ;  /* 0x000000001014794e */ /* 0x000fce0000000000 */
[----:B-1---5:R-:W-:Y:S05]  /*18e0*/  CALL.ABS.NOINC R14 ;  /* 0x000000000e007343 */ /* 0x022fea0003c00000 */
.L_x_19:
[----:B0-----:R-:W-:-:S05]  /*18f0*/  IMAD.U32 R0, RZ, RZ, UR42 ;  /* 0x0000002aff007e24 */ /* 0x001fca000f8e00ff */
[----:B------:R-:W-:-:S13]  /*1900*/  ISETP.NE.AND P0, PT, R0, 0x3, PT ;  /* 0x000000030000780c */ /* 0x000fda0003f05270 */
[----:B------:R-:W-:Y:S05]  /*1910*/  @!P0 BRA `(.L_x_20) ;  /* 0x0000000000048947 */ /* 0x000fea0003800000 */
[----:B------:R-:W-:Y:S01]  /*1920*/  BPT.TRAP 0x1 ;  /* 0x000000040000795c */ /* 0x000fe20000300000 */
.L_x_20:
[----:B------:R-:W-:Y:S02]  /*1930*/  IMAD.U32 R3, RZ, RZ, UR45 ;  /* 0x0000002dff037e24 */ /* 0x000fe4000f8e00ff */
[----:B------:R-:W-:-:S03]  /*1940*/  IMAD.U32 R0, RZ, RZ, UR49 ;  /* 0x00000031ff007e24 */ /* 0x000fc6000f8e00ff */
[----:B------:R-:W-:Y:S02]  /*1950*/  LEA R3, R3, UR44, 0x3 ;  /* 0x0000002c03037c11 */ /* 0x000fe4000f8e18ff */
[----:B------:R-:W-:-:S04]  /*1960*/  SHF.L.U32 R0, R0, 0x1f, RZ ;  /* 0x0000001f00007819 */ /* 0x000fc800000006ff */
[----:B------:R0:W1:Y:S01]  /*1970*/  SYNCS.PHASECHK.TRANS64.TRYWAIT P1, [R3+URZ], R0 ;  /* 0x00000000030075a7 */ /* 0x000062000802017f */
[----:B------:R-:W-:Y:S05]  /*1980*/  @!P0 BRA `(.L_x_21) ;  /* 0x0000000000048947 */ /* 0x000fea0003800000 */
[----:B------:R-:W-:Y:S01]  /*1990*/  BPT.TRAP 0x1 ;  /* 0x000000040000795c */ /* 0x000fe20000300000 */
.L_x_21:
[----:B------:R-:W-:-:S05]  /*19a0*/  IMAD.U32 R4, RZ, RZ, UR48 ;  /* 0x00000030ff047e24 */ /* 0x000fca000f8e00ff */
[----:B------:R-:W-:Y:S01]  /*19b0*/  ISETP.GE.AND P2, PT, R4, 0x1, PT ;  /* 0x000000010400780c */ /* 0x000fe20003f46270 */
[----:B-1----:R-:W-:-:S12]  /*19c0*/  @P1 BRA `(.L_x_22) ;  /* 0x0000000000081947 */ /* 0x002fd80003800000 */
[----:B------:R-:W1:Y:S02]  /*19d0*/  SYNCS.PHASECHK.TRANS64.TRYWAIT P1, [R3+URZ], R0 ;  /* 0x00000000030075a7 */ /* 0x000e64000802017f */
[----:B-1----:R-:W-:Y:S05]  /*19e0*/  @!P1 BRA `(.L_x_23) ;  /* 0x0000009c00989947 */ /* 0x002fea0003800000 */
.L_x_22:
[----:B------:R-:W-:Y:S05]  /*19f0*/  WARPSYNC.ALL ;  /* 0x0000000000007948 */ /* 0x000fea0003800000 */
[----:B------:R-:W-:Y:S01]  /*1a00*/  UIADD3 UR4, UR44, 0x180, URZ ;  /* 0x000001802c047890 */ /* 0x000fe2000fffe03f */
[----:B------:R-:W-:Y:S01]  /*1a10*/  WARPGROUP.ARRIVE ;  /* 0x00000000000079c5 */ /* 0x000fe20000000000 */
[----:B------:R-:W-:Y:S02]  /*1a20*/  UIADD3 UR5, UR44, 0x8180, URZ ;  /* 0x000081802c057890 */ /* 0x000fe4000fffe03f */
[----:B------:R-:W-:Y:S02]  /*1a30*/  USHF.R.U32.HI UR4, URZ, 0x4, UR4 ;  /* 0x000000043f047899 */ /* 0x000fe40008011604 */
[----:B------:R-:W-:-:S02]  /*1a40*/  USHF.R.U32.HI UR5, URZ, 0x4, UR5 ;  /* 0x000000043f057899 */ /* 0x000fc40008011605 */
[----:B------:R-:W-:Y:S02]  /*1a50*/  ULOP3.LUT UR4, UR4, 0x3fff, URZ, 0xc0, !UPT ;  /* 0x00003fff04047892 */ /* 0x000fe4000f8ec03f */
[----:B------:R-:W-:Y:S02]  /*1a60*/  ULOP3.LUT UR5, UR5, 0x3fff, URZ, 0xc0, !UPT ;  /* 0x00003fff05057892 */ /* 0x000fe4000f8ec03f */
[----:B------:R-:W-:Y:S02]  /*1a70*/  ULOP3.LUT UR8, UR4, 0x10000, URZ, 0xfc, !UPT ;  /* 0x0001000004087892 */ /* 0x000fe4000f8efc3f */
[----:B------:R-:W-:Y:S02]  /*1a80*/  ULOP3.LUT UR9, UR5, 0x10000, URZ, 0xfc, !UPT ;  /* 0x0001000005097892 */ /* 0x000fe4000f8efc3f */
[----:B------:R-:W-:Y:S02]  /*1a90*/  ULEA UR10, UR45, UR8, 0x9 ;  /* 0x000000082d0a7291 */ /* 0x000fe4000f8e483f */
[----:B------:R-:W-:Y:S01]  /*1aa0*/  ULEA UR11, UR45, UR9, 0xb ;  /* 0x000000092d0b7291 */ /* 0x000fe2000f8e583f */
[----:B------:R-:W-:Y:S01]  /*1ab0*/  UMOV UR5, 0x40000040 ;  /* 0x4000004000057882 */ /* 0x000fe20000000000 */
[----:B------:R-:W-:-:S03]  /*1ac0*/  UMOV UR7, 0x40000040 ;  /* 0x4000004000077882 */ /* 0x000fc60000000000 */
[----:B------:R-:W-:Y:S02]  /*1ad0*/  UMOV UR4, UR10 ;  /* 0x0000000a00047c82 */ /* 0x000fe40008000000 */
[----:B------:R-:W-:Y:S02]  /*1ae0*/  UMOV UR6, UR11 ;  /* 0x0000000b00067c82 */ /* 0x000fe40008000000 */
[----:B------:R-:W-:Y:S01]  /*1af0*/  HGMMA.64x256x8.F32.TF32 R24, gdesc[UR4], RZ, !UPT, gsb0 ;  /* 0x07e00000041879f0 */ /* 0x000fe2000c0028ff */
[----:B------:R-:W-:Y:S02]  /*1b00*/  UIADD3 UR4, UR10, 0x2, URZ ;  /* 0x000000020a047890 */ /* 0x000fe4000fffe03f */
[----:B------:R-:W-:Y:S01]  /*1b10*/  UIADD3 UR6, UR11, 0x2, URZ ;  /* 0x000000020b067890 */ /* 0x000fe2000fffe03f */
[----:B------:R-:W-:Y:S01]  /*1b20*/  UMOV UR5, 0x40000040 ;  /* 0x4000004000057882 */ /* 0x000fe20000000000 */
[----:B------:R-:W-:Y:S01]  /*1b30*/  UMOV UR7, 0x40000040 ;  /* 0x4000004000077882 */ /* 0x000fe20000000000 */
[----:B------:R-:W-:-:S02]  /*1b40*/  WARPGROUP.DEPBAR.LE gsb0, 0x0 ;  /* 0x00008000000079c5 */ /* 0x000fc40000010000 */
[----:B------:R-:W-:-:S15]  /*1b50*/  WARPGROUP.ARRIVE ;  /* 0x00000000000079c5 */ /* 0x000fde0000000000 */
[----:B------:R-:W-:-:S05]  /*1b60*/  NOP ;  /* 0x0000000000007918 */ /* 0x000fca0000000000 */
[----:B------:R-:W-:Y:S01]  /*1b70*/  HGMMA.64x256x8.F32.TF32 R24, gdesc[UR4], R24, gsb0 ;  /* 0x07e00000041879f0 */ /* 0x000fe20008002818 */
[----:B------:R-:W-:Y:S02]  /*1b80*/  UIADD3 UR4, UR10, 0x4, URZ ;  /* 0x000000040a047890 */ /* 0x000fe4000fffe03f */
[----:B------:R-:W-:Y:S01]  /*1b90*/  UIADD3 UR6, UR11, 0x4, URZ ;  /* 0x000000040b067890 */ /* 0x000fe2000fffe03f */
[----:B------:R-:W-:Y:S01]  /*1ba0*/  UMOV UR5, 0x40000040 ;  /* 0x4000004000057882 */ /* 0x000fe20000000000 */
[----:B------:R-:W-:Y:S01]  /*1bb0*/  UMOV UR7, 0x40000040 ;  /* 0x4000004000077882 */ /* 0x000fe20000000000 */
[----:B------:R-:W-:Y:S02]  /*1bc0*/  WARPGROUP.DEPBAR.LE gsb0, 0x0 ;  /* 0x00008000000079c5 */ /* 0x000fe40000010000 */
        /* <DEDUP_REMOVED lines=10> */
[----:B------:R-:W-:Y:S03]  /*1c70*/  HGMMA.64x256x8.F32.TF32 R24, gdesc[UR4], R24, gsb0 ;  /* 0x07e00000041879f0 */ /* 0x000fe60008002818 */
[----:B------:R-:W-:Y:S02]  /*1c80*/  WARPGROUP.DEPBAR.LE gsb0, 0x0 ;  /* 0x00008000000079c5 */ /* 0x000fe40000010000 */
[----:B------:R-:W-:Y:S05]  /*1c90*/  @!P2 BRA `(.L_x_24) ;  /* 0x000000040024a947 */ /* 0x000fea0003800000 */
[----:B------:R-:W-:Y:S01]  /*1ca0*/  UIADD3 UR4, UR45, 0x1, URZ ;  /* 0x000000012d047890 */ /* 0x000fe2000fffe03f */
[----:B01----:R-:W-:Y:S02]  /*1cb0*/  IMAD.U32 R0, RZ, RZ, UR48 ;  /* 0x00000030ff007e24 */ /* 0x003fe4000f8e00ff */
[----:B------:R-:W-:Y:S01]  /*1cc0*/  IMAD.U32 R3, RZ, RZ, UR45 ;  /* 0x0000002dff037e24 */ /* 0x000fe2000f8e00ff */
[----:B------:R-:W-:-:S04]  /*1cd0*/  UISETP.NE.AND UP0, UPT, UR4, 0x4, UPT ;  /* 0x000000040400788c */ /* 0x000fc8000bf05270 */
[----:B------:R-:W-:Y:S02]  /*1ce0*/  USEL UR5, URZ, 0x1, UP0 ;  /* 0x000000013f057887 */ /* 0x000fe40008000000 */
[----:B------:R-:W-:Y:S02]  /*1cf0*/  USEL UR10, UR4, URZ, UP0 ;  /* 0x0000003f040a7287 */ /* 0x000fe40008000000 */
[----:B------:R-:W-:-:S06]  /*1d00*/  ULOP3.LUT UR5, UR49, UR5, URZ, 0x3c, !UPT ;  /* 0x0000000531057292 */ /* 0x000fcc000f8e3c3f */
[----:B------:R-:W-:-:S07]  /*1d10*/  IMAD.U32 R6, RZ, RZ, UR5 ;  /* 0x00000005ff067e24 */ /* 0x000fce000f8e00ff */
.L_x_31:
[----:B------:R-:W-:Y:S05]  /*1d20*/  @!P0 BRA `(.L_x_25) ;  /* 0x0000000000048947 */ /* 0x000fea0003800000 */
[----:B------:R-:W-:Y:S01]  /*1d30*/  BPT.TRAP 0x1 ;  /* 0x000000040000795c */ /* 0x000fe20000300000 */
.L_x_25:
[----:B------:R-:W-:Y:S01]  /*1d40*/  ULEA UR4, UR10, UR44, 0x3 ;  /* 0x0000002c0a047291 */ /* 0x000fe2000f8e183f */
[----:B------:R-:W-:-:S08]  /*1d50*/  SHF.L.U32 R4, R6, 0x1f, RZ ;  /* 0x0000001f06047819 */ /* 0x000fd000000006ff */
[----:B------:R0:W1:Y:S01]  /*1d60*/  SYNCS.PHASECHK.TRANS64.TRYWAIT P1, [UR4], R4 ;  /* 0x00000004ff0075a7 */ /* 0x0000620008020144 */
[----:B------:R-:W-:Y:S05]  /*1d70*/  @!P0 BRA `(.L_x_26) ;  /* 0x0000000000048947 */ /* 0x000fea0003800000 */
[----:B------:R-:W-:Y:S01]  /*1d80*/  BPT.TRAP 0x1 ;  /* 0x000000040000795c */ /* 0x000fe20000300000 */
.L_x_26:
[----:B-1----:R-:W-:Y:S05]  /*1d90*/  @P1 BRA `(.L_x_27) ;  /* 0x0000000000081947 */ /* 0x002fea0003800000 */
[----:B------:R-:W1:Y:S02]  /*1da0*/  SYNCS.PHASECHK.TRANS64.TRYWAIT P1, [UR4], R4 ;  /* 0x00000004ff0075a7 */ /* 0x000e640008020144 */
[----:B-1----:R-:W-:Y:S05]  /*1db0*/  @!P1 BRA `(.L_x_28) ;  /* 0x0000009800b89947 */ /* 0x002fea0003800000 */
.L_x_27:
[----:B------:R-:W-:Y:S01]  /*1dc0*/  ULEA UR11, UR10, UR8, 0x9 ;  /* 0x000000080a0b7291 */ /* 0x000fe2000f8e483f */
[----:B------:R-:W-:Y:S01]  /*1dd0*/  WARPGROUP.ARRIVE ;  /* 0x00000000000079c5 */ /* 0x000fe20000000000 */
[----:B------:R-:W-:Y:S01]  /*1de0*/  ULEA UR12, UR10, UR9, 0xb ;  /* 0x000000090a0c7291 */ /* 0x000fe2000f8e583f */
[----:B------:R-:W-:Y:S01]  /*1df0*/  UMOV UR5, 0x40000040 ;  /* 0x4000004000057882 */ /* 0x000fe20000000000 */
[----:B------:R-:W-:-:S03]  /*1e00*/  UMOV UR7, 0x40000040 ;  /* 0x4000004000077882 */ /* 0x000fc60000000000 */
[----:B------:R-:W-:Y:S02]  /*1e10*/  UMOV UR4, UR11 ;  /* 0x0000000b00047c82 */ /* 0x000fe40008000000 */
[----:B------:R-:W-:Y:S02]  /*1e20*/  UMOV UR6, UR12 ;  /* 0x0000000c00067c82 */ /* 0x000fe40008000000 */
[----:B------:R-:W-:Y:S01]  /*1e30*/  HGMMA.64x256x8.F32.TF32 R24, gdesc[UR4], R24, gsb0 ;  /* 0x07e00000041879f0 */ /* 0x000fe20008002818 */
        /* <DEDUP_REMOVED lines=26> */
[----:B------:R-:W-:Y:S01]  /*1fe0*/  BPT.TRAP 0x1 ;  /* 0x000000040000795c */ /* 0x000fe20000300000 */
.L_x_29:
[----:B------:R-:W-:Y:S01]  /*1ff0*/  ISETP.NE.AND P1, PT, R152, RZ, PT ;  /* 0x000000ff9800720c */ /* 0x000fe20003f25270 */
[----:B------:R-:W-:-:S12]  /*2000*/  UISETP.GT.U32.AND UP0, UPT, UR41, 0x1, UPT ;  /* 0x000000012900788c */ /* 0x000fd8000bf04070 */
[----:B01----:R-:W-:-:S05]  /*2010*/  @P1 LEA R4, R3, UR44, 0x3 ;  /* 0x0000002c03041c11 */ /* 0x003fca000f8e18ff */
[----:B------:R-:W-:-:S05]  /*2020*/  @P1 VIADD R4, R4, 0x20 ;  /* 0x0000002004041836 */ /* 0x000fca0000000000 */
[----:B------:R-:W-:-:S04]  /*2030*/  @P1 PRMT R4, R153, 0x654, R4 ;  /* 0x0000065499041816 */ /* 0x000fc80000000004 */
[----:B------:R0:W-:Y:S01]  /*2040*/  @P1 SYNCS.ARRIVE.TRANS64.RED.A1T0 RZ, [R4+URZ], RZ ;  /* 0x000000ff04ff19a7 */ /* 0x0001e2000810043f */
[----:B------:R-:W-:-:S13]  /*2050*/  PLOP3.LUT P1, PT, PT, PT, UP0, 0x80, 0x0 ;  /* 0x000000000000781c */ /* 0x000fda0003f2f008 */
[----:B0-----:R-:W-:Y:S05]  /*2060*/  @P1 BRA `(.L_x_30) ;  /* 0x0000000000041947 */ /* 0x001fea0003800000 */
[----:B------:R-:W-:Y:S01]  /*2070*/  BPT.TRAP 0x1 ;  /* 0x000000040000795c */ /* 0x000fe20000300000 */
.L_x_30:
[----:B------:R-:W-:Y:S01]  /*2080*/  UIADD3 UR10, UR10, 0x1, URZ ;  /* 0x000000010a0a7890 */ /* 0x000fe2000fffe03f */
[C---:B------:R-:W-:Y:S01]  /*2090*/  ISETP.GT.AND P2, PT, R0.reuse, 0x1, PT ;  /* 0x000000010000780c */ /* 0x040fe20003f44270 */
[----:B------:R-:W-:Y:S02]  /*20a0*/  VIADD R3, R3, 0x1 ;  /* 0x0000000103037836 */ /* 0x000fe40000000000 */
[----:B------:R-:W-:Y:S01]  /*20b0*/  UISETP.NE.AND UP0, UPT, UR10, 0x4, UPT ;  /* 0x000000040a00788c */ /* 0x000fe2000bf05270 */
[----:B------:R-:W-:Y:S02]  /*20c0*/  VIADD R0, R0, 0xffffffff ;  /* 0xffffffff00007836 */ /* 0x000fe40000000000 */
[C---:B------:R-:W-:Y:S01]  /*20d0*/  ISETP.NE.AND P1, PT, R3.reuse, 0x4, PT ;  /* 0x000000040300780c */ /* 0x040fe20003f25270 */
[----:B------:R-:W-:Y:S02]  /*20e0*/  USEL UR4, URZ, 0x1, UP0 ;  /* 0x000000013f047887 */ /* 0x000fe40008000000 */
[----:B------:R-:W-:Y:S01]  /*20f0*/  USEL UR10, UR10, URZ, UP0 ;  /* 0x0000003f0a0a7287 */ /* 0x000fe20008000000 */
[----:B------:R-:W-:-:S03]  /*2100*/  SEL R3, R3, RZ, P1 ;  /* 0x000000ff03037207 */ /* 0x000fc60000800000 */
[----:B------:R-:W-:Y:S01]  /*2110*/  LOP3.LUT R6, R6, UR4, RZ, 0x3c, !PT ;  /* 0x0000000406067c12 */ /* 0x000fe2000f8e3cff */
[----:B------:R-:W-:Y:S07]  /*2120*/  @P2 BRA `(.L_x_31) ;  /* 0xfffffff800fc2947 */ /* 0x000fee000383ffff */
.L_x_24:
[----:B01----:R-:W0:Y:S01]  /*2130*/  LDC R0, c[0x0][0x28c] ;  /* 0x0000a300ff007b82 */ /* 0x003e220000000800 */
[----:B------:R1:W-:Y:S01]  /*2140*/  SYNCS.ARRIVE.TRANS64.A1T0 RZ, [R158+UR47], RZ ;  /* 0x000000ff9eff79a7 */ /* 0x0003e2000810002f */
[----:B0-----:R-:W-:-:S13]  /*2150*/  ISETP.GE.AND P1, PT, R0, 0x1, PT ;  /* 0x000000010000780c */ /* 0x001fda0003f26270 */
[----:B-1----:R-:W-:Y:S05]  /*2160*/  @!P1 BRA `(.L_x_32) ;  /* 0x0000000000409947 */ /* 0x002fea0003800000 */
[----:B------:R-:W-:Y:S05]  /*2170*/  @!P0 BRA `(.L_x_33) ;  /* 0x0000000000048947 */ /* 0x000fea0003800000 */
[----:B------:R-:W-:Y:S01]  /*2180*/  BPT.TRAP 0x1 ;  /* 0x000000040000795c */ /* 0x000fe20000300000 */
.L_x_33:
[----:B------:R-:W-:Y:S01]  /*2190*/  ISETP.NE.AND P0, PT, R152, RZ, PT ;  /* 0x000000ff9800720c */ /* 0x000fe20003f05270 */
[----:B------:R-:W-:-:S12]  /*21a0*/  IMAD.U32 R3, RZ, RZ, UR44 ;  /* 0x0000002cff037e24 */ /* 0x000fd8000f8e00ff */
[----:B------:R-:W-:-:S05]  /*21b0*/  VOTEU.ANY UP0, P0 ;  /* 0x00000000003f7886 */ /* 0x000fca0000000100 */
[----:B------:R-:W-:Y:S02]  /*21c0*/  @UP0 UIADD3 UR4, UR48, UR45, URZ ;  /* 0x0000002d30040290 */ /* 0x000fe4000fffe03f */
[----:B------:R-:W-:-:S04]  /*21d0*/  UISETP.GT.U32.AND UP0, UPT, UR41, 0x1, UPT ;  /* 0x000000012900788c */ /* 0x000fc8000bf04070 */
[----:B------:R-:W-:-:S04]  /*21e0*/  IMAD.U32 R0, RZ, RZ, UR4 ;  /* 0x00000004ff007e24 */ /* 0x000fc8000f8e00ff */
[----:B------:R-:W-:-:S05]  /*21f0*/  @P0 IMAD.SHL.U32 R0, R0, 0x8, RZ ;  /* 0x0000000800000824 */ /* 0x000fca00078e00ff */
[----:B------:R-:W-:-:S04]  /*2200*/  @P0 LOP3.LUT R0, R0, 0x18, RZ, 0xc0, !PT ;  /* 0x0000001800000812 */ /* 0x000fc800078ec0ff */
[----:B------:R-:W-:-:S04]  /*2210*/  @P0 IADD3 R0, R3, 0x20, R0 ;  /* 0x0000002003000810 */ /* 0x000fc80007ffe000 */
[----:B------:R-:W-:-:S04]  /*2220*/  @P0 PRMT R0, R153, 0x654, R0 ;  /* 0x0000065499000816 */ /* 0x000fc80000000000 */
[----:B------:R0:W-:Y:S01]  /*2230*/  @P0 SYNCS.ARRIVE.TRANS64.RED.A1T0 RZ, [R0+URZ], RZ ;  /* 0x000000ff00ff09a7 */ /* 0x0001e2000810043f */
[----:B------:R-:W-:-:S13]  /*2240*/  PLOP3.LUT P0, PT, PT, PT, UP0, 0x80, 0x0 ;  /* 0x000000000000781c */ /* 0x000fda0003f0f008 */
[----:B0-----:R-:W-:Y:S05]  /*2250*/  @P0 BRA `(.L_x_32) ;  /* 0x0000000000040947 */ /* 0x001fea0003800000 */
[----:B------:R-:W-:Y:S01]  /*2260*/  BPT.TRAP 0x1 ;  /* 0x000000040000795c */ /* 0x000fe20000300000 */
.L_x_32:
[----:B------:R-:W-:Y:S01]  /*2270*/  SHF.L.U32 R0, R172, 0x1f, RZ ;  /* 0x0000001fac007819 */ /* 0x000fe200000006ff */
[----:B------:R-:W-:Y:S01]  /*2280*/  UIADD3 UR45, UR43, UR45, URZ ;  /* 0x0000002d2b2d7290 */ /* 0x000fe2000fffe03f */
[----:B------:R-:W0:Y:S01]  /*2290*/  LDC R7, c[0x0][0x288] ;  /* 0x0000a200ff077b82 */ /* 0x000e220000000800 */
[----:B------:R-:W-:Y:S02]  /*22a0*/  IMAD.SHL.U32 R12, R156, 0x2, RZ ;  /* 0x000000029c0c7824 */ /* 0x000fe400078e00ff */
[----:B------:R-:W-:Y:S02]  /*22b0*/  USHF.R.U32.HI UR4, URZ, 0x2, UR45 ;  /* 0x000000023f047899 */ /* 0x000fe4000801162d */
[----:B------:R-:W-:Y:S01]  /*22c0*/  UISETP.GT.U32.AND UP0, UPT, UR45, 0x3, UPT ;  /* 0x000000032d00788c */ /* 0x000fe2000bf04070 */
[----:B------:R-:W-:Y:S01]  /*22d0*/  SHF.R.S32.HI R13, RZ, 0x1f, R12 ;  /* 0x0000001fff0d7819 */ /* 0x000fe2000001140c */
[----:B------:R-:W-:Y:S01]  /*22e0*/  ULOP3.LUT UR4, UR4, 0x1, URZ, 0xc0, !UPT ;  /* 0x0000000104047892 */ /* 0x000fe2000f8ec03f */
[----:B------:R-:W1:Y:S01]  /*22f0*/  SYNCS.PHASECHK.TRANS64.TRYWAIT P0, [R157+UR46+0x10], R0 ;  /* 0x000010009d0075a7 */ /* 0x000e62000800016e */
[----:B------:R-:W-:-:S02]  /*2300*/  UISETP.LT.U32.AND UP0, UPT, UR43, 0x4, UP0 ;  /* 0x000000042b00788c */ /* 0x000fc40008701070 */
[----:B------:R-:W-:Y:S02]  /*2310*/  UISETP.NE.U32.AND UP1, UPT, UR4, 0x1, UPT ;  /* 0x000000010400788c */ /* 0x000fe4000bf25070 */
[----:B------:R-:W-:Y:S02]  /*2320*/  USEL UR5, URZ, 0x1, !UP0 ;  /* 0x000000013f057887 */ /* 0x000fe4000c000000 */
[----:B------:R-:W-:Y:S02]  /*2330*/  UISETP.GT.U32.AND UP1, UPT, UR43, 0x3, !UP1 ;  /* 0x000000032b00788c */ /* 0x000fe4000cf24070 */
[----:B------:R-:W-:Y:S02]  /*2340*/  ULOP3.LUT UR45, UR45, 0x3, URZ, 0xc0, !UPT ;  /* 0x000000032d2d7892 */ /* 0x000fe4000f8ec03f */
[----:B------:R-:W-:-:S04]  /*2350*/  USEL UR4, URZ, 0x1, !UP1 ;  /* 0x000000013f047887 */ /* 0x000fc8000c800000 */
[----:B------:R-:W-:Y:S01]  /*2360*/  ULOP3.LUT UR49, UR4, UR49, UR5, 0x96, !UPT ;  /* 0x0000003104317292 */ /* 0x000fe2000f8e9605 */
[----:B01----:R-:W-:Y:S11]  /*2370*/  @!P0 BRA `(.L_x_34) ;  /* 0x0000009400608947 */ /* 0x003ff60003800000 */
.L_x_316:
[----:B------:R-:W-:Y:S01]  /*2380*/  IMAD.SHL.U32 R4, R18, 0x40, RZ ;  /* 0x0000004012047824 */ /* 0x000fe200078e00ff */
[----:B------:R-:W-:Y:S01]  /*2390*/  ULDC UR6, c[0x0][0x284] ;  /* 0x0000a10000067ab9 */ /* 0x000fe20000000800 */
[----:B------:R-:W-:Y:S01]  /*23a0*/  IMAD.SHL.U32 R14, R2, 0x100, RZ ;  /* 0x00000100020e7824 */ /* 0x000fe200078e00ff */
[----:B------:R-:W-:Y:S01]  /*23b0*/  SHF.R.S32.HI R167, RZ, 0x1f, R19 ;  /* 0x0000001fffa77819 */ /* 0x000fe20000011413 */
[----:B------:R-:W-:Y:S01]  /*23c0*/  ULDC.64 UR4, c[0x0][0x5d0] ;  /* 0x0001740000047ab9 */ /* 0x000fe20000000a00 */
[----:B------:R-:W-:Y:S01]  /*23d0*/  ISETP.GE.AND P0, PT, R4, UR6, PT ;  /* 0x0000000604007c0c */ /* 0x000fe2000bf06270 */
[----:B------:R-:W-:Y:S01]  /*23e0*/  IMAD.WIDE.U32 R2, R19, UR4, R12 ;  /* 0x0000000413027c25 */ /* 0x000fe2000f8e000c */
[----:B------:R-:W-:Y:S02]  /*23f0*/  SHF.R.S32.HI R15, RZ, 0x1f, R14 ;  /* 0x0000001fff0f7819 */ /* 0x000fe4000001140e */
[C---:B------:R-:W-:Y:S01]  /*2400*/  ISETP.GE.OR P0, PT, R14.reuse, R7, P0 ;  /* 0x000000070e00720c */ /* 0x040fe20000706670 */
[----:B0-----:R-:W-:Y:S01]  /*2410*/  IMAD R0, R167, UR4, RZ ;  /* 0x00000004a7007c24 */ /* 0x001fe2000f8e02ff */
[----:B------:R-:W-:-:S03]  /*2420*/  IADD3 R164, P1, R14, R2, RZ ;  /* 0x000000020ea47210 */ /* 0x000fc60007f3e0ff */
[----:B------:R-:W-:-:S05]  /*2430*/  IMAD R5, R19, UR5, R0 ;  /* 0x0000000513057c24 */ /* 0x000fca000f8e0200 */
[----:B------:R-:W-:-:S03]  /*2440*/  IADD3.X R165, R15, R3, R5, P1, !PT ;  /* 0x000000030fa57210 */ /* 0x000fc60000ffe405 */
[----:B------:R-:W-:Y:S05]  /*2450*/  @P0 BRA `(.L_x_35) ;  /* 0x0000007c000c0947 */ /* 0x000fea0003800000 */
[----:B------:R-:W0:Y:S01]  /*2460*/  LDC.64 R10, c[0x0][0x5c8] ;  /* 0x00017200ff0a7b82 */ /* 0x000e220000000a00 */
[----:B-----5:R-:W-:Y:S01]  /*2470*/  FSETP.NEU.AND P0, PT, R22, RZ, PT ;  /* 0x000000ff1600720b */ /* 0x020fe20003f0d000 */
[----:B------:R-:W-:Y:S01]  /*2480*/  IMAD R3, R156, -0x2, R7 ;  /* 0xfffffffe9c037824 */ /* 0x000fe200078e0207 */
[----:B------:R-:W-:Y:S01]  /*2490*/  BSSY B0, `(.L_x_35) ;  /* 0x00007bf000007945 */ /* 0x000fe20003800000 */
[----:B------:R-:W-:-:S04]  /*24a0*/  IMAD.WIDE R162, R18, 0x40, R154 ;  /* 0x0000004012a27825 */ /* 0x000fc800078e029a */
[----:B------:R-:W-:Y:S02]  /*24b0*/  IMAD.IADD R0, R3, 0x1, -R14 ;  /* 0x0000000103007824 */ /* 0x000fe400078e0a0e */
[----:B------:R-:W-:-:S03]  /*24c0*/  IMAD.IADD R2, R161, 0x1, -R4 ;  /* 0x00000001a1027824 */ /* 0x000fc600078e0a04 */
[----:B------:R-:W-:-:S04]  /*24d0*/  ISETP.GT.AND P2, PT, R0, RZ, PT ;  /* 0x000000ff0000720c */ /* 0x000fc80003f44270 */
[----:B------:R-:W-:Y:S01]  /*24e0*/  ISETP.GT.AND P4, PT, R2, RZ, P2 ;  /* 0x000000ff0200720c */ /* 0x000fe20001784270 */
[-C--:B0-----:R-:W-:Y:S02]  /*24f0*/  IMAD R3, R163, R10.reuse, RZ ;  /* 0x0000000aa3037224 */ /* 0x081fe400078e02ff */
[----:B------:R-:W-:-:S04]  /*2500*/  IMAD.WIDE.U32 R164, R162, R10, R164 ;  /* 0x0000000aa2a47225 */ /* 0x000fc800078e00a4 */
[----:B------:R-:W-:-:S04]  /*2510*/  IMAD R3, R162, R11, R3 ;  /* 0x0000000ba2037224 */ /* 0x000fc800078e0203 */
[----:B------:R-:W-:Y:S01]  /*2520*/  IMAD.IADD R173, R165, 0x1, R3 ;  /* 0x00000001a5ad7824 */ /* 0x000fe200078e0203 */
[----:B------:R-:W-:Y:S06]  /*2530*/  @!P0 BRA `(.L_x_36) ;  /* 0x0000005400988947 */ /* 0x000fec0003800000 */
[----:B------:R-:W0:Y:S01]  /*2540*/  LDC.64 R20, c[0x0][0x5b8] ;  /* 0x00016e00ff147b82 */ /* 0x000e220000000a00 */
[----:B------:R-:W-:-:S07]  /*2550*/  ULDC.64 UR4, c[0x0][0x5c0] ;  /* 0x0001700000047ab9 */ /* 0x000fce0000000a00 */
[----:B------:R-:W1:Y:S08]  /*2560*/  LDC.64 R174, c[0x0][0x5b0] ;  /* 0x00016c00ffae7b82 */ /* 0x000e700000000a00 */
[----:B------:R-:W2:Y:S01]  /*2570*/  LDC.64 R8, c[0x0][0x5a8] ;  /* 0x00016a00ff087b82 */ /* 0x000ea20000000a00 */
[-C--:B0-----:R-:W-:Y:S02]  /*2580*/  IMAD R6, R167, R20.reuse, RZ ;  /* 0x00000014a7067224 */ /* 0x081fe400078e02ff */
[----:B------:R-:W-:-:S04]  /*2590*/  IMAD.WIDE.U32 R4, R19, R20, R12 ;  /* 0x0000001413047225 */ /* 0x000fc800078e000c */
[----:B------:R-:W-:Y:S01]  /*25a0*/  IMAD R165, R19, R21, R6 ;  /* 0x0000001513a57224 */ /* 0x000fe200078e0206 */
[----:B------:R-:W-:Y:S01]  /*25b0*/  IADD3 R166, P0, R14, R4, RZ ;  /* 0x000000040ea67210 */ /* 0x000fe20007f1e0ff */
[----:B-1----:R-:W-:-:S03]  /*25c0*/  IMAD R3, R163, R174, RZ ;  /* 0x000000aea3037224 */ /* 0x002fc600078e02ff */
[----:B------:R-:W-:Y:S01]  /*25d0*/  IADD3.X R167, R15, R5, R165, P0, !PT ;  /* 0x000000050fa77210 */ /* 0x000fe200007fe4a5 */
[C---:B------:R-:W-:Y:S02]  /*25e0*/  IMAD R163, R162.reuse, R175, R3 ;  /* 0x000000afa2a37224 */ /* 0x040fe400078e0203 */
[----:B------:R-:W-:-:S04]  /*25f0*/  IMAD.WIDE.U32 R4, R162, R174, R166 ;  /* 0x000000aea2047225 */ /* 0x000fc800078e00a6 */
[----:B------:R-:W-:Y:S01]  /*2600*/  IMAD.IADD R3, R5, 0x1, R163 ;  /* 0x0000000105037824 */ /* 0x000fe200078e02a3 */
[----:B--2---:R-:W-:-:S04]  /*2610*/  LEA R6, P0, R4, R8, 0x2 ;  /* 0x0000000804067211 */ /* 0x004fc800078010ff */
[----:B------:R-:W-:-:S05]  /*2620*/  LEA.HI.X R7, R4, R9, R3, 0x2, P0 ;  /* 0x0000000904077211 */ /* 0x000fca00000f1403 */
[----:B------:R0:W2:Y:S01]  /*2630*/  @P4 LDG.E.LTC128B R3, desc[UR50][R6.64] ;  /* 0x0000003206034981 */ /* 0x0000a2000c1e1920 */
[----:B------:R-:W-:Y:S01]  /*2640*/  IMAD.WIDE.U32 R4, R162, R174, R14 ;  /* 0x000000aea2047225 */ /* 0x000fe200078e000e */
[C---:B------:R-:W-:Y:S01]  /*2650*/  SHF.L.U64.HI R171, R174.reuse, 0x3, R175 ;  /* 0x00000003aeab7819 */ /* 0x040fe200000102af */
[----:B------:R-:W-:Y:S02]  /*2660*/  BSSY B1, `(.L_x_37) ;  /* 0x0000014000017945 */ /* 0x000fe40003800000 */
[----:B------:R-:W-:Y:S01]  /*2670*/  IMAD.SHL.U32 R170, R174, 0x8, RZ ;  /* 0x00000008aeaa7824 */ /* 0x000fe200078e00ff */
[----:B------:R-:W-:Y:S02]  /*2680*/  IADD3 R168, P0, R12, R4, RZ ;  /* 0x000000040ca87210 */ /* 0x000fe40007f1e0ff */
[----:B------:R-:W-:Y:S01]  /*2690*/  LEA R4, P1, R164, UR4, 0x2 ;  /* 0x00000004a4047c11 */ /* 0x000fe2000f8210ff */
[----:B------:R-:W-:Y:S01]  /*26a0*/  IMAD.WIDE.U32 R170, R162, R174, R170 ;  /* 0x000000aea2aa7225 */ /* 0x000fe200078e00aa */
[----:B------:R-:W-:-:S02]  /*26b0*/  IADD3.X R169, R13, R163, R5, P0, !PT ;  /* 0x000000a30da97210 */ /* 0x000fc400007fe405 */
[----:B------:R-:W-:Y:S02]  /*26c0*/  LEA.HI.X R5, R164, UR5, R173, 0x2, P1 ;  /* 0x00000005a4057c11 */ /* 0x000fe400088f14ad */
[----:B------:R-:W-:Y:S01]  /*26d0*/  ISETP.GT.AND P0, PT, R0, 0x1, PT ;  /* 0x000000010000780c */ /* 0x000fe20003f04270 */
[----:B------:R-:W-:-:S03]  /*26e0*/  IMAD.WIDE.U32 R168, R19, R20, R168 ;  /* 0x0000001413a87225 */ /* 0x000fc600078e00a8 */
[----:B------:R-:W-:Y:S01]  /*26f0*/  ISETP.GT.AND P1, PT, R2, RZ, P0 ;  /* 0x000000ff0200720c */ /* 0x000fe20000724270 */
[----:B0-----:R-:W-:Y:S01]  /*2700*/  IMAD.IADD R7, R165, 0x1, R169 ;  /* 0x00000001a5077824 */ /* 0x001fe200078e02a9 */
[----:B------:R-:W-:-:S04]  /*2710*/  LEA R6, P3, R168, R8, 0x2 ;  /* 0x00000008a8067211 */ /* 0x000fc800078610ff */
[----:B------:R-:W-:Y:S02]  /*2720*/  LEA.HI.X R7, R168, R9, R7, 0x2, P3 ;  /* 0x00000009a8077211 */ /* 0x000fe400018f1407 */
[----:B--2---:R-:W-:-:S05]  /*2730*/  LOP3.LUT R21, R3, 0xffffe000, RZ, 0xc0, !PT ;  /* 0xffffe00003157812 */ /* 0x004fca00078ec0ff */
[----:B------:R-:W-:-:S04]  /*2740*/  FMUL R21, R21, R22 ;  /* 0x0000001615157220 */ /* 0x000fc80000400000 */
[----:B------:R-:W-:-:S05]  /*2750*/  FFMA R21, R24, R23, R21 ;  /* 0x0000001718157223 */ /* 0x000fca0000000015 */
[----:B------:R-:W-:-:S05]  /*2760*/  F2FP.TF32.F32.PACK_B R21, R21 ;  /* 0x00000015ff15723e */ /* 0x000fca00024050ff */
[----:B------:R0:W-:Y:S01]  /*2770*/  @P4 STG.E desc[UR50][R4.64], R21 ;  /* 0x0000001504004986 */ /* 0x0001e2000c101932 */
[----:B------:R-:W-:Y:S05]  /*2780*/  @!P1 BRA `(.L_x_38) ;  /* 0x0000000000049947 */ /* 0x000fea0003800000 */
[----:B------:R1:W5:Y:S02]  /*2790*/  LDG.E.LTC128B R3, desc[UR50][R6.64+0x4] ;  /* 0x0000043206037981 */ /* 0x000364000c1e1920 */
.L_x_38:
[----:B------:R-:W-:Y:S05]  /*27a0*/  BSYNC B1 ;  /* 0x0000000000017941 */ /* 0x000fea0003800000 */
.L_x_37:
[----:B0----5:R-:W-:Y:S01]  /*27b0*/  LOP3.LUT R21, R3, 0xffffe000, RZ, 0xc0, !PT ;  /* 0xffffe00003157812 */ /* 0x021fe200078ec0ff */
[----:B------:R-:W-:Y:S01]  /*27c0*/  IMAD.IADD R169, R163, 0x1, R171 ;  /* 0x00000001a3a97824 */ /* 0x000fe200078e02ab */
[----:B------:R-:W-:Y:S02]  /*27d0*/  IADD3 R162, P3, R166, R170, RZ ;  /* 0x000000aaa6a27210 */ /* 0x000fe40007f7e0ff */
[----:B------:R-:W-:Y:S01]  /*27e0*/  ISETP.GT.AND P2, PT, R2, 0x8, P2 ;  /* 0x000000080200780c */ /* 0x000fe20001744270 */
[----:B------:R-:W-:Y:S02]  /*27f0*/  FMUL R18, R21, R22 ;  /* 0x0000001615127220 */ /* 0x000fe40000400000 */
[----:B------:R-:W-:Y:S01]  /*2800*/  IMAD.X R166, R169, 0x1, R167, P3 ;  /* 0x00000001a9a67824 */ /* 0x000fe200018e06a7 */
[----:B------:R-:W-:Y:S01]  /*2810*/  LEA R24, P3, R162, R8, 0x2 ;  /* 0x00000008a2187211 */ /* 0x000fe200078610ff */
[----:B------:R-:W-:Y:S01]  /*2820*/  FFMA R163, R25, R23, R18 ;  /* 0x0000001719a37223 */ /* 0x000fe20000000012 */
[----:B------:R-:W-:-:S02]  /*2830*/  IMAD.MOV.U32 R18, RZ, RZ, R3 ;  /* 0x000000ffff127224 */ /* 0x000fc400078e0003 */
[----:B------:R-:W-:Y:S02]  /*2840*/  LEA.HI.X R25, R162, R9, R166, 0x2, P3 ;  /* 0x00000009a2197211 */ /* 0x000fe400018f14a6 */
[----:B------:R-:W-:-:S05]  /*2850*/  F2FP.TF32.F32.PACK_B R163, R163 ;  /* 0x000000a3ffa3723e */ /* 0x000fca00024050ff */
[----:B------:R0:W-:Y:S04]  /*2860*/  @P1 STG.E desc[UR50][R4.64+0x4], R163 ;  /* 0x000004a304001986 */ /* 0x0001e8000c101932 */
[----:B------:R-:W2:Y:S01]  /*2870*/  @P2 LDG.E.LTC128B R18, desc[UR50][R24.64] ;  /* 0x0000003218122981 */ /* 0x000ea2000c1e1920 */
[----:B------:R-:W-:Y:S01]  /*2880*/  IADD3 R12, P1, P3, R12, R170, R14 ;  /* 0x000000aa0c0c7210 */ /* 0x000fe20007b3e00e */
[----:B------:R-:W-:Y:S01]  /*2890*/  BSSY B1, `(.L_x_39) ;  /* 0x0000011000017945 */ /* 0x000fe20003800000 */
[C---:B------:R-:W-:Y:S02]  /*28a0*/  SHF.L.U64.HI R11, R10.reuse, 0x5, R11 ;  /* 0x000000050a0b7819 */ /* 0x040fe4000001020b */
[----:B------:R-:W-:Y:S02]  /*28b0*/  IADD3.X R13, R13, R169, R15, P1, P3 ;  /* 0x000000a90d0d7210 */ /* 0x000fe40000fe640f */
[----:B------:R-:W-:-:S02]  /*28c0*/  LEA R10, P1, R10, R4, 0x5 ;  /* 0x000000040a0a7211 */ /* 0x000fc400078228ff */
[----:B------:R-:W-:Y:S01]  /*28d0*/  ISETP.GT.AND P0, PT, R2, 0x8, P0 ;  /* 0x000000080200780c */ /* 0x000fe20000704270 */
[----:B------:R-:W-:-:S04]  /*28e0*/  IMAD.WIDE.U32 R20, R19, R20, R12 ;  /* 0x0000001413147225 */ /* 0x000fc800078e000c */
[----:B------:R-:W-:Y:S01]  /*28f0*/  IMAD.X R11, R11, 0x1, R5, P1 ;  /* 0x000000010b0b7824 */ /* 0x000fe200008e0605 */
[----:B------:R-:W-:Y:S02]  /*2900*/  LEA R8, P3, R20, R8, 0x2 ;  /* 0x0000000814087211 */ /* 0x000fe400078610ff */
[----:B--2---:R-:W-:-:S05]  /*2910*/  LOP3.LUT R3, R18, 0xffffe000, RZ, 0xc0, !PT ;  /* 0xffffe00012037812 */ /* 0x004fca00078ec0ff */
[----:B------:R-:W-:-:S04]  /*2920*/  FMUL R3, R3, R22 ;  /* 0x0000001603037220 */ /* 0x000fc80000400000 */
[----:B------:R-:W-:Y:S01]  /*2930*/  FFMA R13, R26, R23, R3 ;  /* 0x000000171a0d7223 */ /* 0x000fe20000000003 */
[----:B------:R-:W-:-:S04]  /*2940*/  IMAD.IADD R3, R165, 0x1, R21 ;  /* 0x00000001a5037824 */ /* 0x000fc800078e0215 */
[----:B------:R-:W-:Y:S02]  /*2950*/  F2FP.TF32.F32.PACK_B R13, R13 ;  /* 0x0000000dff0d723e */ /* 0x000fe400024050ff */
[----:B------:R-:W-:-:S03]  /*2960*/  LEA.HI.X R9, R20, R9, R3, 0x2, P3 ;  /* 0x0000000914097211 */ /* 0x000fc600018f1403 */
[----:B------:R0:W-:Y:S01]  /*2970*/  @P2 STG.E desc[UR50][R10.64], R13 ;  /* 0x0000000d0a002986 */ /* 0x0001e2000c101932 */
[----:B------:R-:W-:Y:S05]  /*2980*/  @!P0 BRA `(.L_x_40) ;  /* 0x0000000000048947 */ /* 0x000fea0003800000 */
[----:B------:R2:W5:Y:S02]  /*2990*/  LDG.E.LTC128B R18, desc[UR50][R8.64+0x4] ;  /* 0x0000043208127981 */ /* 0x000564000c1e1920 */
.L_x_40:
[----:B------:R-:W-:Y:S05]  /*29a0*/  BSYNC B1 ;  /* 0x0000000000017941 */ /* 0x000fea0003800000 */
.L_x_39:
[----:B-----5:R-:W-:Y:S01]  /*29b0*/  LOP3.LUT R3, R18, 0xffffe000, RZ, 0xc0, !PT ;  /* 0xffffe00012037812 */ /* 0x020fe200078ec0ff */
[----:B------:R-:W-:Y:S01]  /*29c0*/  BSSY B1, `(.L_x_41) ;  /* 0x0000009000017945 */ /* 0x000fe20003800000 */
[----:B------:R-:W-:-:S03]  /*29d0*/  ISETP.GT.AND P1, PT, R0, 0x8, PT ;  /* 0x000000080000780c */ /* 0x000fc60003f24270 */
[----:B------:R-:W-:Y:S01]  /*29e0*/  FMUL R12, R3, R22 ;  /* 0x00000016030c7220 */ /* 0x000fe20000400000 */
[----:B------:R-:W-:-:S03]  /*29f0*/  ISETP.GT.AND P2, PT, R2, RZ, P1 ;  /* 0x000000ff0200720c */ /* 0x000fc60000f44270 */
[----:B------:R-:W-:-:S05]  /*2a00*/  FFMA R27, R27, R23, R12 ;  /* 0x000000171b1b7223 */ /* 0x000fca000000000c */
[----:B------:R-:W-:-:S05]  /*2a10*/  F2FP.TF32.F32.PACK_B R27, R27 ;  /* 0x0000001bff1b723e */ /* 0x000fca00024050ff */
[----:B------:R3:W-:Y:S01]  /*2a20*/  @P0 STG.E desc[UR50][R10.64+0x4], R27 ;  /* 0x0000041b0a000986 */ /* 0x0007e2000c101932 */
[----:B------:R-:W-:Y:S05]  /*2a30*/  @!P2 BRA `(.L_x_42) ;  /* 0x000000000004a947 */ /* 0x000fea0003800000 */
[----:B------:R4:W5:Y:S02]  /*2a40*/  LDG.E.LTC128B R18, desc[UR50][R6.64+0x20] ;  /* 0x0000203206127981 */ /* 0x000964000c1e1920 */
.L_x_42:
[----:B------:R-:W-:Y:S05]  /*2a50*/  BSYNC B1 ;  /* 0x0000000000017941 */ /* 0x000fea0003800000 */
.L_x_41:
        /* <DEDUP_REMOVED lines=10> */
.L_x_44:
[----:B------:R-:W-:Y:S05]  /*2b00*/  BSYNC B1 ;  /* 0x0000000000017941 */ /* 0x000fea0003800000 */
.L_x_43:
[----:B0----5:R-:W-:Y:S01]  /*2b10*/  LOP3.LUT R3, R18, 0xffffe000, RZ, 0xc0, !PT ;  /* 0xffffe00012037812 */ /* 0x021fe200078ec0ff */
[----:B------:R-:W-:Y:S01]  /*2b20*/  BSSY B1, `(.L_x_45) ;  /* 0x0000008000017945 */ /* 0x000fe20003800000 */
[----:B------:R-:W-:-:S03]  /*2b30*/  ISETP.GT.AND P1, PT, R2, 0x8, P1 ;  /* 0x000000080200780c */ /* 0x000fc60000f24270 */
[----:B------:R-:W-:-:S04]  /*2b40*/  FMUL R12, R3, R22 ;  /* 0x00000016030c7220 */ /* 0x000fc80000400000 */
[----:B------:R-:W-:-:S05]  /*2b50*/  FFMA R29, R29, R23, R12 ;  /* 0x000000171d1d7223 */ /* 0x000fca000000000c */
[----:B------:R-:W-:-:S05]  /*2b60*/  F2FP.TF32.F32.PACK_B R29, R29 ;  /* 0x0000001dff1d723e */ /* 0x000fca00024050ff */
[----:B------:R0:W-:Y:S01]  /*2b70*/  @P3 STG.E desc[UR50][R4.64+0x24], R29 ;  /* 0x0000241d04003986 */ /* 0x0001e2000c101932 */
[----:B------:R-:W-:Y:S05]  /*2b80*/  @!P1 BRA `(.L_x_46) ;  /* 0x0000000000049947 */ /* 0x000fea0003800000 */
[----:B------:R0:W5:Y:S02]  /*2b90*/  LDG.E.LTC128B R18, desc[UR50][R8.64+0x20] ;  /* 0x0000203208127981 */ /* 0x000164000c1e1920 */
.L_x_46:
[----:B------:R-:W-:Y:S05]  /*2ba0*/  BSYNC B1 ;  /* 0x0000000000017941 */ /* 0x000fea0003800000 */
.L_x_45:
[----:B-----5:R-:W-:Y:S01]  /*2bb0*/  LOP3.LUT R3, R18, 0xffffe000, RZ, 0xc0, !PT ;  /* 0xffffe00012037812 */ /* 0x020fe200078ec0ff */
        /* <DEDUP_REMOVED lines=8> */
.L_x_48:
[----:B------:R-:W-:Y:S05]  /*2c40*/  BSYNC B1 ;  /* 0x0000000000017941 */ /* 0x000fea0003800000 */
.L_x_47:
[----:B0----5:R-:W-:Y:S01]  /*2c50*/  LOP3.LUT R3, R18, 0xffffe000, RZ, 0xc0, !PT ;  /* 0xffffe00012037812 */ /* 0x021fe200078ec0ff */
        /* <DEDUP_REMOVED lines=9> */
.L_x_50:
[----:B------:R-:W-:Y:S05]  /*2cf0*/  BSYNC B1 ;  /* 0x0000000000017941 */ /* 0x000fea0003800000 */
.L_x_49:
        /* <DEDUP_REMOVED lines=10> */
.L_x_52:
[----:B------:R-:W-:Y:S05]  /*2da0*/  BSYNC B1 ;  /* 0x0000000000017941 */ /* 0x000fea0003800000 */
.L_x_51:
        /* <DEDUP_REMOVED lines=9> */
.L_x_54:
[----:B------:R-:W-:Y:S05]  /*2e40*/  BSYNC B1 ;  /* 0x0000000000017941 */ /* 0x000fea0003800000 */
.L_x_53:
        /* <DEDUP_REMOVED lines=9> */
.L_x_56:
[----:B------:R-:W-:Y:S05]  /*2ee0*/  BSYNC B1 ;  /* 0x0000000000017941 */ /* 0x000fea0003800000 */
.L_x_55:
        /* <DEDUP_REMOVED lines=10> */
.L_x_58:
[----:B------:R-:W-:Y:S05]  /*2f90*/  BSYNC B1 ;  /* 0x0000000000017941 */ /* 0x000fea0003800000 */
.L_x_57:
        /* <DEDUP_REMOVED lines=10> */
.L_x_60:
[----:B------:R-:W-:Y:S05]  /*3040*/  BSYNC B1 ;  /* 0x0000000000017941 */ /* 0x000fea0003800000 */
.L_x_59:
        /* <DEDUP_REMOVED lines=9> */
.L_x_62:
[----:B------:R-:W-:Y:S05]  /*30e0*/  BSYNC B1 ;  /* 0x0000000000017941 */ /* 0x000fea0003800000 */
.L_x_61:
        /* <DEDUP_REMOVED lines=9> */
.L_x_64:
[----:B------:R-:W-:Y:S05]  /*3180*/  BSYNC B1 ;  /* 0x0000000000017941 */ /* 0x000fea0003800000 */
.L_x_63:
        /* <DEDUP_REMOVED lines=10> */
.L_x_66:
[----:B------:R-:W-:Y:S05]  /*3230*/  BSYNC B1 ;  /* 0x0000000000017941 */ /* 0x000fea0003800000 */
.L_x_65:
        /* <DEDUP_REMOVED lines=10> */
.L_x_68:
[----:B------:R-:W-:Y:S05]  /*32e0*/  BSYNC B1 ;  /* 0x0000000000017941 */ /* 0x000fea0003800000 */
.L_x_67:
        /* <DEDUP_REMOVED lines=9> */
.L_x_70:
[----:B------:R-:W-:Y:S05]  /*3380*/  BSYNC B1 ;  /* 0x0000000000017941 */ /* 0x000fea0003800000 */
.L_x_69:
        /* <DEDUP_REMOVED lines=9> */
.L_x_72:
[----:B------:R-:W-:Y:S05]  /*3420*/  BSYNC B1 ;  /* 0x0000000000017941 */ /* 0x000fea0003800000 */
.L_x_71:
        /* <DEDUP_REMOVED lines=10> */
.L_x_74:
[----:B------:R-:W-:Y:S05]  /*34d0*/  BSYNC B1 ;  /* 0x0000000000017941 */ /* 0x000fea0003800000 */
.L_x_73:
        /* <DEDUP_REMOVED lines=10> */
.L_x_76:
[----:B------:R-:W-:Y:S05]  /*3580*/  BSYNC B1 ;  /* 0x0000000000017941 */ /* 0x000fea0003800000 */
.L_x_75:
        /* <DEDUP_REMOVED lines=9> */
.L_x_78:
[----:B------:R-:W-:Y:S05]  /*3620*/  BSYNC B1 ;  /* 0x0000000000017941 */ /* 0x000fea0003800000 */
.L_x_77:
        /* <DEDUP_REMOVED lines=9> */
.L_x_80:
[----:B------:R-:W-:Y:S05]  /*36c0*/  BSYNC B1 ;  /* 0x0000000000017941 */ /* 0x000fea0003800000 */
.L_x_79:
        /* <DEDUP_REMOVED lines=10> */
.L_x_82:
[----:B------:R-:W-:Y:S05]  /*3770*/  BSYNC B1 ;  /* 0x0000000000017941 */ /* 0x000fea0003800000 */
.L_x_81:
        /* <DEDUP_REMOVED lines=10> */
.L_x_84:
[----:B------:R-:W-:Y:S05]  /*3820*/  BSYNC B1 ;  /* 0x0000000000017941 */ /* 0x000fea0003800000 */
.L_x_83:
        /* <DEDUP_REMOVED lines=9> */
.L_x_86:
[----:B------:R-:W-:Y:S05]  /*38c0*/  BSYNC B1 ;  /* 0x0000000000017941 */ /* 0x000fea0003800000 */
.L_x_85:
        /* <DEDUP_REMOVED lines=9> */
.L_x_88:
[----:B------:R-:W-:Y:S05]  /*3960*/  BSYNC B1 ;  /* 0x0000000000017941 */ /* 0x000fea0003800000 */
.L_x_87:
        /* <DEDUP_REMOVED lines=10> */
.L_x_90:
[----:B------:R-:W-:Y:S05]  /*3a10*/  BSYNC B1 ;  /* 0x0000000000017941 */ /* 0x000fea0003800000 */
.L_x_89:
        /* <DEDUP_REMOVED lines=10> */
.L_x_92:
[----:B------:R-:W-:Y:S05]  /*3ac0*/  BSYNC B1 ;  /* 0x0000000000017941 */ /* 0x000fea0003800000 */
.L_x_91:
        /* <DEDUP_REMOVED lines=9> */
.L_x_94:
[----:B------:R-:W-:Y:S05]  /*3b60*/  BSYNC B1 ;  /* 0x0000000000017941 */ /* 0x000fea0003800000 */
.L_x_93:
        /* <DEDUP_REMOVED lines=9> */
.L_x_96:
[----:B------:R-:W-:Y:S05]  /*3c00*/  BSYNC B1 ;  /* 0x0000000000017941 */ /* 0x000fea0003800000 */
.L_x_95:
        /* <DEDUP_REMOVED lines=10> */
.L_x_98:
[----:B------:R-:W-:Y:S05]  /*3cb0*/  BSYNC B1 ;  /* 0x0000000000017941 */ /* 0x000fea0003800000 */
.L_x_97:
        /* <DEDUP_REMOVED lines=10> */
.L_x_100:
[----:B------:R-:W-:Y:S05]  /*3d60*/  BSYNC B1 ;  /* 0x0000000000017941 */ /* 0x000fea0003800000 */
.L_x_99:
        /* <DEDUP_REMOVED lines=9> */
.L_x_102:
[----:B------:R-:W-:Y:S05]  /*3e00*/  BSYNC B1 ;  /* 0x0000000000017941 */ /* 0x000fea0003800000 */
.L_x_101:
        /* <DEDUP_REMOVED lines=9> */
.L_x_104:
[----:B------:R-:W-:Y:S05]  /*3ea0*/  BSYNC B1 ;  /* 0x0000000000017941 */ /* 0x000fea0003800000 */
.L_x_103:
        /* <DEDUP_REMOVED lines=10> */
.L_x_106:
[----:B------:R-:W-:Y:S05]  /*3f50*/  BSYNC B1 ;  /* 0x0000000000017941 */ /* 0x000fea0003800000 */
.L_x_105:
        /* <DEDUP_REMOVED lines=10> */
.L_x_108:
[----:B------:R-:W-:Y:S05]  /*4000*/  BSYNC B1 ;  /* 0x0000000000017941 */ /* 0x000fea0003800000 */
.L_x_107:
        /* <DEDUP_REMOVED lines=9> */
.L_x_110:
[----:B------:R-:W-:Y:S05]  /*40a0*/  BSYNC B1 ;  /* 0x0000000000017941 */ /* 0x000fea0003800000 */
.L_x_109:
        /* <DEDUP_REMOVED lines=9> */
.L_x_112:
[----:B------:R-:W-:Y:S05]  /*4140*/  BSYNC B1 ;  /* 0x0000000000017941 */ /* 0x000fea0003800000 */
.L_x_111:
        /* <DEDUP_REMOVED lines=10> */
.L_x_114:
[----:B------:R-:W-:Y:S05]  /*41f0*/  BSYNC B1 ;  /* 0x0000000000017941 */ /* 0x000fea0003800000 */
.L_x_113:
        /* <DEDUP_REMOVED lines=10> */
.L_x_116:
[----:B------:R-:W-:Y:S05]  /*42a0*/  BSYNC B1 ;  /* 0x0000000000017941 */ /* 0x000fea0003800000 */
.L_x_115:
        /* <DEDUP_REMOVED lines=9> */
.L_x_118:
[----:B------:R-:W-:Y:S05]  /*4340*/  BSYNC B1 ;  /* 0x0000000000017941 */ /* 0x000fea0003800000 */
.L_x_117:
        /* <DEDUP_REMOVED lines=9> */
.L_x_120:
[----:B------:R-:W-:Y:S05]  /*43e0*/  BSYNC B1 ;  /* 0x0000000000017941 */ /* 0x000fea0003800000 */
.L_x_119:
        /* <DEDUP_REMOVED lines=10> */
.L_x_122:
[----:B------:R-:W-:Y:S05]  /*4490*/  BSYNC B1 ;  /* 0x0000000000017941 */ /* 0x000fea0003800000 */
.L_x_121:
        /* <DEDUP_REMOVED lines=10> */
.L_x_124:
[----:B------:R-:W-:Y:S05]  /*4540*/  BSYNC B1 ;  /* 0x0000000000017941 */ /* 0x000fea0003800000 */
.L_x_123:
        /* <DEDUP_REMOVED lines=9> */
.L_x_126:
[----:B------:R-:W-:Y:S05]  /*45e0*/  BSYNC B1 ;  /* 0x0000000000017941 */ /* 0x000fea0003800000 */
.L_x_125:
        /* <DEDUP_REMOVED lines=9> */
.L_x_128:
[----:B------:R-:W-:Y:S05]  /*4680*/  BSYNC B1 ;  /* 0x0000000000017941 */ /* 0x000fea0003800000 */
.L_x_127:
        /* <DEDUP_REMOVED lines=10> */
.L_x_130:
[----:B------:R-:W-:Y:S05]  /*4730*/  BSYNC B1 ;  /* 0x0000000000017941 */ /* 0x000fea0003800000 */
.L_x_129:
        /* <DEDUP_REMOVED lines=10> */
.L_x_132:
[----:B------:R-:W-:Y:S05]  /*47e0*/  BSYNC B1 ;  /* 0x0000000000017941 */ /* 0x000fea0003800000 */
.L_x_131:
        /* <DEDUP_REMOVED lines=9> */
.L_x_134:
[----:B------:R-:W-:Y:S05]  /*4880*/  BSYNC B1 ;  /* 0x0000000000017941 */ /* 0x000fea0003800000 */
.L_x_133:
        /* <DEDUP_REMOVED lines=9> */
.L_x_136:
[----:B------:R-:W-:Y:S05]  /*4920*/  BSYNC B1 ;  /* 0x0000000000017941 */ /* 0x000fea0003800000 */
.L_x_135:
        /* <DEDUP_REMOVED lines=10> */
.L_x_138:
[----:B------:R-:W-:Y:S05]  /*49d0*/  BSYNC B1 ;  /* 0x0000000000017941 */ /* 0x000fea0003800000 */
.L_x_137:
        /* <DEDUP_REMOVED lines=10> */
.L_x_140:
[----:B------:R-:W-:Y:S05]  /*4a80*/  BSYNC B1 ;  /* 0x0000000000017941 */ /* 0x000fea0003800000 */
.L_x_139:
        /* <DEDUP_REMOVED lines=9> */
.L_x_142:
[----:B------:R-:W-:Y:S05]  /*4b20*/  BSYNC B1 ;  /* 0x0000000000017941 */ /* 0x000fea0003800000 */
.L_x_141:
        /* <DEDUP_REMOVED lines=9> */
.L_x_144:
[----:B------:R-:W-:Y:S05]  /*4bc0*/  BSYNC B1 ;  /* 0x0000000000017941 */ /* 0x000fea0003800000 */
.L_x_143:
        /* <DEDUP_REMOVED lines=10> */
.L_x_146:
[----:B------:R-:W-:Y:S05]  /*4c70*/  BSYNC B1 ;  /* 0x0000000000017941 */ /* 0x000fea0003800000 */
.L_x_145:
        /* <DEDUP_REMOVED lines=10> */
.L_x_148:
[----:B------:R-:W-:Y:S05]  /*4d20*/  BSYNC B1 ;  /* 0x0000000000017941 */ /* 0x000fea0003800000 */
.L_x_147:
        /* <DEDUP_REMOVED lines=9> */
.L_x_150:
[----:B------:R-:W-:Y:S05]  /*4dc0*/  BSYNC B1 ;  /* 0x0000000000017941 */ /* 0x000fea0003800000 */
.L_x_149:
        /* <DEDUP_REMOVED lines=9> */
.L_x_152:
[----:B------:R-:W-:Y:S05]  /*4e60*/  BSYNC B1 ;  /* 0x0000000000017941 */ /* 0x000fea0003800000 */
.L_x_151:
        /* <DEDUP_REMOVED lines=10> */
.L_x_154:
[----:B------:R-:W-:Y:S05]  /*4f10*/  BSYNC B1 ;  /* 0x0000000000017941 */ /* 0x000fea0003800000 */
.L_x_153:
        /* <DEDUP_REMOVED lines=10> */
.L_x_156:
[----:B------:R-:W-:Y:S05]  /*4fc0*/  BSYNC B1 ;  /* 0x0000000000017941 */ /* 0x000fea0003800000 */
.L_x_155:
        /* <DEDUP_REMOVED lines=9> */
.L_x_158:
[----:B------:R-:W-:Y:S05]  /*5060*/  BSYNC B1 ;  /* 0x0000000000017941 */ /* 0x000fea0003800000 */
.L_x_157:
        /* <DEDUP_REMOVED lines=9> */
.L_x_160:
[----:B------:R-:W-:Y:S05]  /*5100*/  BSYNC B1 ;  /* 0x0000000000017941 */ /* 0x000fea0003800000 */
.L_x_159:
        /* <DEDUP_REMOVED lines=10> */
.L_x_162:
[----:B------:R-:W-:Y:S05]  /*51b0*/  BSYNC B1 ;  /* 0x0000000000017941 */ /* 0x000fea0003800000 */
.L_x_161:
        /* <DEDUP_REMOVED lines=10> */
.L_x_164:
[----:B------:R-:W-:Y:S05]  /*5260*/  BSYNC B1 ;  /* 0x0000000000017941 */ /* 0x000fea0003800000 */
.L_x_163:
        /* <DEDUP_REMOVED lines=9> */
.L_x_166:
[----:B------:R-:W-:Y:S05]  /*5300*/  BSYNC B1 ;  /* 0x0000000000017941 */ /* 0x000fea0003800000 */
.L_x_165:
        /* <DEDUP_REMOVED lines=9> */
.L_x_168:
[----:B------:R-:W-:Y:S05]  /*53a0*/  BSYNC B1 ;  /* 0x0000000000017941 */ /* 0x000fea0003800000 */
.L_x_167:
        /* <DEDUP_REMOVED lines=10> */
.L_x_170:
[----:B------:R-:W-:Y:S05]  /*5450*/  BSYNC B1 ;  /* 0x0000000000017941 */ /* 0x000fea0003800000 */
.L_x_169:
        /* <DEDUP_REMOVED lines=10> */
.L_x_172:
[----:B------:R-:W-:Y:S05]  /*5500*/  BSYNC B1 ;  /* 0x0000000000017941 */ /* 0x000fea0003800000 */
.L_x_171:
        /* <DEDUP_REMOVED lines=9> */
.L_x_174:
[----:B------:R-:W-:Y:S05]  /*55a0*/  BSYNC B1 ;  /* 0x0000000000017941 */ /* 0x000fea0003800000 */
.L_x_173:
        /* <DEDUP_REMOVED lines=9> */
.L_x_176:
[----:B------:R-:W-:Y:S05]  /*5640*/  BSYNC B1 ;  /* 0x0000000000017941 */ /* 0x000fea0003800000 */
.L_x_175:
        /* <DEDUP_REMOVED lines=10> */
.L_x_178:
[----:B------:R-:W-:Y:S05]  /*56f0*/  BSYNC B1 ;  /* 0x0000000000017941 */ /* 0x000fea0003800000 */
.L_x_177:
        /* <DEDUP_REMOVED lines=10> */
.L_x_180:
[----:B------:R-:W-:Y:S05]  /*57a0*/  BSYNC B1 ;  /* 0x0000000000017941 */ /* 0x000fea0003800000 */
.L_x_179:
        /* <DEDUP_REMOVED lines=9> */
.L_x_182:
[----:B------:R-:W-:Y:S05]  /*5840*/  BSYNC B1 ;  /* 0x0000000000017941 */ /* 0x000fea0003800000 */
.L_x_181:
        /* <DEDUP_REMOVED lines=9> */
.L_x_184:
[----:B------:R-:W-:Y:S05]  /*58e0*/  BSYNC B1 ;  /* 0x0000000000017941 */ /* 0x000fea0003800000 */
.L_x_183:
        /* <DEDUP_REMOVED lines=10> */
.L_x_186:
[----:B------:R-:W-:Y:S05]  /*5990*/  BSYNC B1 ;  /* 0x0000000000017941 */ /* 0x000fea0003800000 */
.L_x_185:
        /* <DEDUP_REMOVED lines=10> */
.L_x_188:
[----:B------:R-:W-:Y:S05]  /*5a40*/  BSYNC B1 ;  /* 0x0000000000017941 */ /* 0x000fea0003800000 */
.L_x_187:
        /* <DEDUP_REMOVED lines=9> */
.L_x_190:
[----:B------:R-:W-:Y:S05]  /*5ae0*/  BSYNC B1 ;  /* 0x0000000000017941 */ /* 0x000fea0003800000 */
.L_x_189:
        /* <DEDUP_REMOVED lines=9> */
.L_x_192:
[----:B------:R-:W-:Y:S05]  /*5b80*/  BSYNC B1 ;  /* 0x0000000000017941 */ /* 0x000fea0003800000 */
.L_x_191:
        /* <DEDUP_REMOVED lines=10> */
.L_x_194:
[----:B------:R-:W-:Y:S05]  /*5c30*/  BSYNC B1 ;  /* 0x0000000000017941 */ /* 0x000fea0003800000 */
.L_x_193:
        /* <DEDUP_REMOVED lines=10> */
.L_x_196:
[----:B------:R-:W-:Y:S05]  /*5ce0*/  BSYNC B1 ;  /* 0x0000000000017941 */ /* 0x000fea0003800000 */
.L_x_195:
        /* <DEDUP_REMOVED lines=9> */
.L_x_198:
[----:B------:R-:W-:Y:S05]  /*5d80*/  BSYNC B1 ;  /* 0x0000000000017941 */ /* 0x000fea0003800000 */
.L_x_197:
        /* <DEDUP_REMOVED lines=9> */
.L_x_200:
[----:B------:R-:W-:Y:S05]  /*5e20*/  BSYNC B1 ;  /* 0x0000000000017941 */ /* 0x000fea0003800000 */
.L_x_199:
        /* <DEDUP_REMOVED lines=10> */
.L_x_202:
[----:B------:R-:W-:Y:S05]  /*5ed0*/  BSYNC B1 ;  /* 0x0000000000017941 */ /* 0x000fea0003800000 */
.L_x_201:
        /* <DEDUP_REMOVED lines=10> */
.L_x_204:
[----:B------:R-:W-:Y:S05]  /*5f80*/  BSYNC B1 ;  /* 0x0000000000017941 */ /* 0x000fea0003800000 */
.L_x_203:
        /* <DEDUP_REMOVED lines=9> */
.L_x_206:
[----:B------:R-:W-:Y:S05]  /*6020*/  BSYNC B1 ;  /* 0x0000000000017941 */ /* 0x000fea0003800000 */
.L_x_205:
        /* <DEDUP_REMOVED lines=9> */
.L_x_208:
[----:B------:R-:W-:Y:S05]  /*60c0*/  BSYNC B1 ;  /* 0x0000000000017941 */ /* 0x000fea0003800000 */
.L_x_207:
        /* <DEDUP_REMOVED lines=10> */
.L_x_210:
[----:B------:R-:W-:Y:S05]  /*6170*/  BSYNC B1 ;  /* 0x0000000000017941 */ /* 0x000fea0003800000 */
.L_x_209:
        /* <DEDUP_REMOVED lines=10> */
.L_x_212:
[----:B------:R-:W-:Y:S05]  /*6220*/  BSYNC B1 ;  /* 0x0000000000017941 */ /* 0x000fea0003800000 */
.L_x_211:
        /* <DEDUP_REMOVED lines=9> */
.L_x_214:
[----:B------:R-:W-:Y:S05]  /*62c0*/  BSYNC B1 ;  /* 0x0000000000017941 */ /* 0x000fea0003800000 */
.L_x_213:
        /* <DEDUP_REMOVED lines=9> */
.L_x_216:
[----:B------:R-:W-:Y:S05]  /*6360*/  BSYNC B1 ;  /* 0x0000000000017941 */ /* 0x000fea0003800000 */
.L_x_215:
        /* <DEDUP_REMOVED lines=10> */
.L_x_218:
[----:B------:R-:W-:Y:S05]  /*6410*/  BSYNC B1 ;  /* 0x0000000000017941 */ /* 0x000fea0003800000 */
.L_x_217:
        /* <DEDUP_REMOVED lines=10> */
.L_x_220:
[----:B------:R-:W-:Y:S05]  /*64c0*/  BSYNC B1 ;  /* 0x0000000000017941 */ /* 0x000fea0003800000 */
.L_x_219:
        /* <DEDUP_REMOVED lines=9> */
.L_x_222:
[----:B------:R-:W-:Y:S05]  /*6560*/  BSYNC B1 ;  /* 0x0000000000017941 */ /* 0x000fea0003800000 */
.L_x_221:
        /* <DEDUP_REMOVED lines=9> */
.L_x_224:
[----:B------:R-:W-:Y:S05]  /*6600*/  BSYNC B1 ;  /* 0x0000000000017941 */ /* 0x000fea0003800000 */
.L_x_223:
        /* <DEDUP_REMOVED lines=10> */
.L_x_226:
[----:B------:R-:W-:Y:S05]  /*66b0*/  BSYNC B1 ;  /* 0x0000000000017941 */ /* 0x000fea0003800000 */
.L_x_225:
        /* <DEDUP_REMOVED lines=10> */
.L_x_228:
[----:B------:R-:W-:Y:S05]  /*6760*/  BSYNC B1 ;  /* 0x0000000000017941 */ /* 0x000fea0003800000 */
.L_x_227:
        /* <DEDUP_REMOVED lines=9> */
.L_x_230:
[----:B------:R-:W-:Y:S05]  /*6800*/  BSYNC B1 ;  /* 0x0000000000017941 */ /* 0x000fea0003800000 */
.L_x_229:
        /* <DEDUP_REMOVED lines=9> */
.L_x_232:
[----:B------:R-:W-:Y:S05]  /*68a0*/  BSYNC B1 ;  /* 0x0000000000017941 */ /* 0x000fea0003800000 */
.L_x_231:
        /* <DEDUP_REMOVED lines=10> */
.L_x_234:
[----:B------:R-:W-:Y:S05]  /*6950*/  BSYNC B1 ;  /* 0x0000000000017941 */ /* 0x000fea0003800000 */
.L_x_233:
        /* <DEDUP_REMOVED lines=10> */
.L_x_236:
[----:B------:R-:W-:Y:S05]  /*6a00*/  BSYNC B1 ;  /* 0x0000000000017941 */ /* 0x000fea0003800000 */
.L_x_235:
        /* <DEDUP_REMOVED lines=9> */
.L_x_238:
[----:B------:R-:W-:Y:S05]  /*6aa0*/  BSYNC B1 ;  /* 0x0000000000017941 */ /* 0x000fea0003800000 */
.L_x_237:
        /* <DEDUP_REMOVED lines=9> */
.L_x_240:
[----:B------:R-:W-:Y:S05]  /*6b40*/  BSYNC B1 ;  /* 0x0000000000017941 */ /* 0x000fea0003800000 */
.L_x_239:
        /* <DEDUP_REMOVED lines=10> */
.L_x_242:
[----:B------:R-:W-:Y:S05]  /*6bf0*/  BSYNC B1 ;  /* 0x0000000000017941 */ /* 0x000fea0003800000 */
.L_x_241:
        /* <DEDUP_REMOVED lines=10> */
.L_x_244:
[----:B------:R-:W-:Y:S05]  /*6ca0*/  BSYNC B1 ;  /* 0x0000000000017941 */ /* 0x000fea0003800000 */
.L_x_243:
        /* <DEDUP_REMOVED lines=9> */
.L_x_246:
[----:B------:R-:W-:Y:S05]  /*6d40*/  BSYNC B1 ;  /* 0x0000000000017941 */ /* 0x000fea0003800000 */
.L_x_245:
        /* <DEDUP_REMOVED lines=9> */
.L_x_248:
[----:B------:R-:W-:Y:S05]  /*6de0*/  BSYNC B1 ;  /* 0x0000000000017941 */ /* 0x000fea0003800000 */
.L_x_247:
        /* <DEDUP_REMOVED lines=10> */
.L_x_250:
[----:B------:R-:W-:Y:S05]  /*6e90*/  BSYNC B1 ;  /* 0x0000000000017941 */ /* 0x000fea0003800000 */
.L_x_249:
        /* <DEDUP_REMOVED lines=10> */
.L_x_252:
[----:B------:R-:W-:Y:S05]  /*6f40*/  BSYNC B1 ;  /* 0x0000000000017941 */ /* 0x000fea0003800000 */
.L_x_251:
        /* <DEDUP_REMOVED lines=9> */
.L_x_254:
[----:B------:R-:W-:Y:S05]  /*6fe0*/  BSYNC B1 ;  /* 0x0000000000017941 */ /* 0x000fea0003800000 */
.L_x_253:
        /* <DEDUP_REMOVED lines=9> */
.L_x_256:
[----:B------:R-:W-:Y:S05]  /*7080*/  BSYNC B1 ;  /* 0x0000000000017941 */ /* 0x000fea0003800000 */
.L_x_255:
        /* <DEDUP_REMOVED lines=10> */
.L_x_258:
[----:B------:R-:W-:Y:S05]  /*7130*/  BSYNC B1 ;  /* 0x0000000000017941 */ /* 0x000fea0003800000 */
.L_x_257:
        /* <DEDUP_REMOVED lines=10> */
.L_x_260:
[----:B------:R-:W-:Y:S05]  /*71e0*/  BSYNC B1 ;  /* 0x0000000000017941 */ /* 0x000fea0003800000 */
.L_x_259:
        /* <DEDUP_REMOVED lines=9> */
.L_x_262:
[----:B------:R-:W-:Y:S05]  /*7280*/  BSYNC B1 ;  /* 0x0000000000017941 */ /* 0x000fea0003800000 */
.L_x_261:
        /* <DEDUP_REMOVED lines=9> */
.L_x_264:
[----:B------:R-:W-:Y:S05]  /*7320*/  BSYNC B1 ;  /* 0x0000000000017941 */ /* 0x000fea0003800000 */
.L_x_263:
        /* <DEDUP_REMOVED lines=10> */
.L_x_266:
[----:B------:R-:W-:Y:S05]  /*73d0*/  BSYNC B1 ;  /* 0x0000000000017941 */ /* 0x000fea0003800000 */
.L_x_265:
        /* <DEDUP_REMOVED lines=10> */
.L_x_268:
[----:B------:R-:W-:Y:S05]  /*7480*/  BSYNC B1 ;  /* 0x0000000000017941 */ /* 0x000fea0003800000 */
.L_x_267:
        /* <DEDUP_REMOVED lines=9> */
.L_x_270:
[----:B------:R-:W-:Y:S05]  /*7520*/  BSYNC B1 ;  /* 0x0000000000017941 */ /* 0x000fea0003800000 */
.L_x_269:
        /* <DEDUP_REMOVED lines=9> */
.L_x_272:
[----:B------:R-:W-:Y:S05]  /*75c0*/  BSYNC B1 ;  /* 0x0000000000017941 */ /* 0x000fea0003800000 */
.L_x_271:
        /* <DEDUP_REMOVED lines=10> */
.L_x_274:
[----:B------:R-:W-:Y:S05]  /*7670*/  BSYNC B1 ;  /* 0x0000000000017941 */ /* 0x000fea0003800000 */
.L_x_273:
        /* <DEDUP_REMOVED lines=10> */
.L_x_276:
[----:B------:R-:W-:Y:S05]  /*7720*/  BSYNC B1 ;  /* 0x0000000000017941 */ /* 0x000fea0003800000 */
.L_x_275:
        /* <DEDUP_REMOVED lines=9> */
.L_x_278:
[----:B------:R-:W-:Y:S05]  /*77c0*/  BSYNC B1 ;  /* 0x0000000000017941 */ /* 0x000fea0003800000 */
.L_x_277:
        /* <DEDUP_REMOVED lines=9> */
.L_x_280:
[----:B------:R-:W-:Y:S05]  /*7860*/  BSYNC B1 ;  /* 0x0000000000017941 */ /* 0x000fea0003800000 */
.L_x_279:
        /* <DEDUP_REMOVED lines=10> */
.L_x_282:
[----:B------:R-:W-:Y:S05]  /*7910*/  BSYNC B1 ;  /* 0x0000000000017941 */ /* 0x000fea0003800000 */
.L_x_281:
        /* <DEDUP_REMOVED lines=10> */
.L_x_284:
[----:B------:R-:W-:Y:S05]  /*79c0*/  BSYNC B1 ;  /* 0x0000000000017941 */ /* 0x000fea0003800000 */
.L_x_283:
        /* <DEDUP_REMOVED lines=9> */
.L_x_286:
[----:B------:R-:W-:Y:S05]  /*7a60*/  BSYNC B1 ;  /* 0x0000000000017941 */ /* 0x000fea0003800000 */
.L_x_285:
[----:B-----5:R-:W-:Y:S01]  /*7a70*/  LOP3.LUT R3, R18, 0xffffe000, RZ, 0xc0, !PT ;  /* 0xffffe00012037812 */ /* 0x020fe200078ec0ff */
[----:B0-----:R-:W-:Y:S01]  /*7a80*/  @P1 IMAD.MOV.U32 R4, RZ, RZ, R10 ;  /* 0x000000ffff041224 */ /* 0x001fe200078e000a */
[----:B------:R-:W-:Y:S01]  /*7a90*/  ISETP.GT.AND P0, PT, R2, 0x8, P0 ;  /* 0x000000080200780c */ /* 0x000fe20000704270 */
[----:B------:R-:W-:Y:S01]  /*7aa0*/  @P1 IMAD.MOV.U32 R5, RZ, RZ, R11 ;  /* 0x000000ffff051224 */ /* 0x000fe200078e000b */
[----:B------:R-:W-:Y:S01]  /*7ab0*/  BSSY B1, `(.L_x_287) ;  /* 0x0000007000017945 */ /* 0x000fe20003800000 */
[----:B------:R-:W-:-:S04]  /*7ac0*/  FMUL R3, R3, R22 ;  /* 0x0000001603037220 */ /* 0x000fc80000400000 */
[----:B------:R-:W-:-:S05]  /*7ad0*/  FFMA R3, R150, R23, R3 ;  /* 0x0000001796037223 */ /* 0x000fca0000000003 */
[----:B------:R-:W-:-:S05]  /*7ae0*/  F2FP.TF32.F32.PACK_B R3, R3 ;  /* 0x00000003ff03723e */ /* 0x000fca00024050ff */
[----:B------:R0:W-:Y:S01]  /*7af0*/  @P1 STG.E desc[UR50][R4.64+0x3e0], R3 ;  /* 0x0003e00304001986 */ /* 0x0001e2000c101932 */
[----:B------:R-:W-:Y:S05]  /*7b00*/  @!P0 BRA `(.L_x_288) ;  /* 0x0000000000048947 */ /* 0x000fea0003800000 */
[----:B------:R0:W5:Y:S02]  /*7b10*/  LDG.E.LTC128B R18, desc[UR50][R8.64+0x3e4] ;  /* 0x0003e43208127981 */ /* 0x000164000c1e1920 */
.L_x_288:
[----:B------:R-:W-:Y:S05]  /*7b20*/  BSYNC B1 ;  /* 0x0000000000017941 */ /* 0x000fea0003800000 */
.L_x_287:
[----:B------:R-:W-:Y:S05]  /*7b30*/  @!P0 BRA `(.L_x_289) ;  /* 0x0000002400508947 */ /* 0x000fea0003800000 */
[----:B0----5:R-:W-:-:S05]  /*7b40*/  LOP3.LUT R3, R18, 0xffffe000, RZ, 0xc0, !PT ;  /* 0xffffe00012037812 */ /* 0x021fca00078ec0ff */
[----:B------:R-:W-:-:S04]  /*7b50*/  FMUL R0, R3, R22 ;  /* 0x0000001603007220 */ /* 0x000fc80000400000 */
[----:B------:R-:W-:-:S05]  /*7b60*/  FFMA R151, R151, R23, R0 ;  /* 0x0000001797977223 */ /* 0x000fca0000000000 */
[----:B------:R-:W-:-:S05]  /*7b70*/  F2FP.TF32.F32.PACK_B R151, R151 ;  /* 0x00000097ff97723e */ /* 0x000fca00024050ff */
[----:B------:R0:W-:Y:S01]  /*7b80*/  STG.E desc[UR50][R10.64+0x3e4], R151 ;  /* 0x0003e4970a007986 */ /* 0x0001e2000c101932 */
[----:B------:R-:W-:Y:S05]  /*7b90*/  BRA `(.L_x_289) ;  /* 0x0000002400387947 */ /* 0x000fea0003800000 */
.L_x_36:
[----:B------:R-:W-:Y:S01]  /*7ba0*/  ULDC.64 UR4, c[0x0][0x5c0] ;  /* 0x0001700000047ab9 */ /* 0x000fe20000000a00 */
[----:B------:R-:W-:Y:S01]  /*7bb0*/  ISETP.GT.AND P1, PT, R0, 0x1, PT ;  /* 0x000000010000780c */ /* 0x000fe20003f24270 */
[-C--:B------:R-:W-:Y:S01]  /*7bc0*/  FMUL R3, R24, R23.reuse ;  /* 0x0000001718037220 */ /* 0x080fe20000400000 */
[----:B------:R-:W-:Y:S01]  /*7bd0*/  LEA R4, P0, R164, UR4, 0x2 ;  /* 0x00000004a4047c11 */ /* 0x000fe2000f8010ff */
[-C--:B------:R-:W-:Y:S01]  /*7be0*/  FMUL R25, R25, R23.reuse ;  /* 0x0000001719197220 */ /* 0x080fe20000400000 */
[----:B------:R-:W-:Y:S01]  /*7bf0*/  ISETP.GT.AND P3, PT, R2, RZ, P1 ;  /* 0x000000ff0200720c */ /* 0x000fe20000f64270 */
[----:B------:R-:W-:Y:S01]  /*7c00*/  FMUL R9, R26, R23 ;  /* 0x000000171a097220 */ /* 0x000fe20000400000 */
[----:B------:R-:W-:Y:S01]  /*7c10*/  F2FP.TF32.F32.PACK_B R3, R3 ;  /* 0x00000003ff03723e */ /* 0x000fe200024050ff */
[-C--:B------:R-:W-:Y:S01]  /*7c20*/  FMUL R27, R27, R23.reuse ;  /* 0x000000171b1b7220 */ /* 0x080fe20000400000 */
[----:B------:R-:W-:Y:S01]  /*7c30*/  LEA.HI.X R5, R164, UR5, R173, 0x2, P0 ;  /* 0x00000005a4057c11 */ /* 0x000fe200080f14ad */
[-C--:B------:R-:W-:Y:S01]  /*7c40*/  FMUL R29, R29, R23.reuse ;  /* 0x000000171d1d7220 */ /* 0x080fe20000400000 */
[----:B------:R-:W-:Y:S01]  /*7c50*/  ISETP.GT.AND P2, PT, R2, 0x8, P2 ;  /* 0x000000080200780c */ /* 0x000fe20001744270 */
[-C--:B------:R-:W-:Y:S01]  /*7c60*/  FMUL R31, R31, R23.reuse ;  /* 0x000000171f1f7220 */ /* 0x080fe20000400000 */
[----:B------:R-:W-:Y:S01]  /*7c70*/  ISETP.GT.AND P0, PT, R0, 0x8, PT ;  /* 0x000000080000780c */ /* 0x000fe20003f04270 */
[----:B------:R0:W-:Y:S01]  /*7c80*/  @P4 STG.E desc[UR50][R4.64], R3 ;  /* 0x0000000304004986 */ /* 0x0001e2000c101932 */
[C---:B------:R-:W-:Y:S01]  /*7c90*/  SHF.L.U64.HI R11, R10.reuse, 0x5, R11 ;  /* 0x000000050a0b7819 */ /* 0x040fe2000001020b */
[-C--:B------:R-:W-:Y:S01]  /*7ca0*/  FMUL R33, R33, R23.reuse ;  /* 0x0000001721217220 */ /* 0x080fe20000400000 */
[----:B------:R-:W-:Y:S01]  /*7cb0*/  LEA R6, P4, R10, R4, 0x5 ;  /* 0x000000040a067211 */ /* 0x000fe200078828ff */
[----:B------:R-:W-:Y:S01]  /*7cc0*/  FMUL R35, R35, R23 ;  /* 0x0000001723237220 */ /* 0x000fe20000400000 */
[----:B------:R-:W-:Y:S01]  /*7cd0*/  F2FP.TF32.F32.PACK_B R25, R25 ;  /* 0x00000019ff19723e */ /* 0x000fe200024050ff */
[----:B------:R-:W-:Y:S01]  /*7ce0*/  FMUL R37, R37, R23 ;  /* 0x0000001725257220 */ /* 0x000fe20000400000 */
[C---:B------:R-:W-:Y:S01]  /*7cf0*/  ISETP.GT.AND P1, PT, R2.reuse, 0x8, P1 ;  /* 0x000000080200780c */ /* 0x040fe20000f24270 */
[----:B------:R-:W-:Y:S01]  /*7d00*/  IMAD.X R7, R11, 0x1, R5, P4 ;  /* 0x000000010b077824 */ /* 0x000fe200020e0605 */
[----:B------:R-:W-:Y:S01]  /*7d10*/  ISETP.GT.AND P5, PT, R2, RZ, P0 ;  /* 0x000000ff0200720c */ /* 0x000fe200007a4270 */
[----:B------:R-:W-:Y:S01]  /*7d20*/  @P3 STG.E desc[UR50][R4.64+0x4], R25 ;  /* 0x0000041904003986 */ /* 0x000fe2000c101932 */
[----:B------:R-:W-:Y:S01]  /*7d30*/  F2FP.TF32.F32.PACK_B R9, R9 ;  /* 0x00000009ff09723e */ /* 0x000fe200024050ff */
[-C--:B0-----:R-:W-:Y:S01]  /*7d40*/  FMUL R3, R28, R23.reuse ;  /* 0x000000171c037220 */ /* 0x081fe20000400000 */
[----:B------:R-:W-:Y:S01]  /*7d50*/  ISETP.GT.AND P3, PT, R0, 0x9, PT ;  /* 0x000000090000780c */ /* 0x000fe20003f64270 */
[----:B------:R-:W-:Y:S01]  /*7d60*/  FMUL R11, R30, R23 ;  /* 0x000000171e0b7220 */ /* 0x000fe20000400000 */
[----:B------:R-:W-:Y:S01]  /*7d70*/  F2FP.TF32.F32.PACK_B R27, R27 ;  /* 0x0000001bff1b723e */ /* 0x000fe200024050ff */
[----:B------:R0:W-:Y:S01]  /*7d80*/  @P2 STG.E desc[UR50][R6.64], R9 ;  /* 0x0000000906002986 */ /* 0x0001e2000c101932 */
[----:B------:R-:W-:Y:S01]  /*7d90*/  F2FP.TF32.F32.PACK_B R3, R3 ;  /* 0x00000003ff03723e */ /* 0x000fe200024050ff */
[-C--:B------:R-:W-:Y:S01]  /*7da0*/  FMUL R39, R39, R23.reuse ;  /* 0x0000001727277220 */ /* 0x080fe20000400000 */
[C---:B------:R-:W-:Y:S01]  /*7db0*/  ISETP.GT.AND P4, PT, R2.reuse, RZ, P3 ;  /* 0x000000ff0200720c */ /* 0x040fe20001f84270 */
[----:B------:R-:W-:Y:S01]  /*7dc0*/  @P1 STG.E desc[UR50][R6.64+0x4], R27 ;  /* 0x0000041b06001986 */ /* 0x000fe2000c101932 */
[----:B------:R-:W-:Y:S01]  /*7dd0*/  ISETP.GT.AND P2, PT, R2, 0x8, P0 ;  /* 0x000000080200780c */ /* 0x000fe20000744270 */
[-C--:B------:R-:W-:Y:S01]  /*7de0*/  FMUL R41, R41, R23.reuse ;  /* 0x0000001729297220 */ /* 0x080fe20000400000 */
[----:B------:R-:W-:Y:S01]  /*7df0*/  ISETP.GT.AND P0, PT, R0, 0x10, PT ;  /* 0x000000100000780c */ /* 0x000fe20003f04270 */
[----:B------:R1:W-:Y:S01]  /*7e00*/  @P5 STG.E desc[UR50][R4.64+0x20], R3 ;  /* 0x0000200304005986 */ /* 0x0003e2000c101932 */
[C---:B------:R-:W-:Y:S01]  /*7e10*/  ISETP.GT.AND P3, PT, R2.reuse, 0x8, P3 ;  /* 0x000000080200780c */ /* 0x040fe20001f64270 */
[-C--:B------:R-:W-:Y:S01]  /*7e20*/  FMUL R43, R43, R23.reuse ;  /* 0x000000172b2b7220 */ /* 0x080fe20000400000 */
[----:B------:R-:W-:Y:S01]  /*7e30*/  ISETP.GT.AND P5, PT, R2, RZ, P0 ;  /* 0x000000ff0200720c */ /* 0x000fe200007a4270 */
[----:B0-----:R-:W-:Y:S01]  /*7e40*/  FMUL R9, R34, R23 ;  /* 0x0000001722097220 */ /* 0x001fe20000400000 */
[----:B------:R-:W-:Y:S01]  /*7e50*/  F2FP.TF32.F32.PACK_B R29, R29 ;  /* 0x0000001dff1d723e */ /* 0x000fe200024050ff */
[----:B------:R-:W-:Y:S01]  /*7e60*/  FMUL R45, R45, R23 ;  /* 0x000000172d2d7220 */ /* 0x000fe20000400000 */
[----:B------:R-:W-:Y:S01]  /*7e70*/  F2FP.TF32.F32.PACK_B R11, R11 ;  /* 0x0000000bff0b723e */ /* 0x000fe200024050ff */
[----:B------:R-:W-:Y:S01]  /*7e80*/  FMUL R47, R47, R23 ;  /* 0x000000172f2f7220 */ /* 0x000fe20000400000 */
[----:B------:R-:W-:Y:S01]  /*7e90*/  ISETP.GT.AND P1, PT, R0, 0x11, PT ;  /* 0x000000110000780c */ /* 0x000fe20003f24270 */
[----:B------:R-:W-:Y:S01]  /*7ea0*/  @P4 STG.E desc[UR50][R4.64+0x24], R29 ;  /* 0x0000241d04004986 */ /* 0x000fe2000c101932 */
[----:B------:R-:W-:Y:S01]  /*7eb0*/  F2FP.TF32.F32.PACK_B R31, R31 ;  /* 0x0000001fff1f723e */ /* 0x000fe200024050ff */
[-C--:B-1----:R-:W-:Y:S01]  /*7ec0*/  FMUL R3, R32, R23.reuse ;  /* 0x0000001720037220 */ /* 0x082fe20000400000 */
[C---:B------:R-:W-:Y:S01]  /*7ed0*/  ISETP.GT.AND P4, PT, R2.reuse, RZ, P1 ;  /* 0x000000ff0200720c */ /* 0x040fe20000f84270 */
[----:B------:R0:W-:Y:S01]  /*7ee0*/  @P2 STG.E desc[UR50][R6.64+0x20], R11 ;  /* 0x0000200b06002986 */ /* 0x0001e2000c101932 */
[----:B------:R-:W-:Y:S01]  /*7ef0*/  ISETP.GT.AND P2, PT, R2, 0x8, P0 ;  /* 0x000000080200780c */ /* 0x000fe20000744270 */
[----:B------:R-:W-:Y:S01]  /*7f00*/  FMUL R49, R49, R23 ;  /* 0x0000001731317220 */ /* 0x000fe20000400000 */
[----:B------:R-:W-:Y:S01]  /*7f10*/  F2FP.TF32.F32.PACK_B R3, R3 ;  /* 0x00000003ff03723e */ /* 0x000fe200024050ff */
[----:B------:R-:W-:Y:S01]  /*7f20*/  @P3 STG.E desc[UR50][R6.64+0x24], R31 ;  /* 0x0000241f06003986 */ /* 0x000fe2000c101932 */
[----:B------:R-:W-:Y:S01]  /*7f30*/  ISETP.GT.AND P0, PT, R0, 0x18, PT ;  /* 0x000000180000780c */ /* 0x000fe20003f04270 */
[-C--:B------:R-:W-:Y:S01]  /*7f40*/  FMUL R51, R51, R23.reuse ;  /* 0x0000001733337220 */ /* 0x080fe20000400000 */
[C---:B------:R-:W-:Y:S01]  /*7f50*/  ISETP.GT.AND P3, PT, R2.reuse, 0x8, P1 ;  /* 0x000000080200780c */ /* 0x040fe20000f64270 */
[----:B------:R1:W-:Y:S01]  /*7f60*/  @P5 STG.E desc[UR50][R4.64+0x40], R3 ;  /* 0x0000400304005986 */ /* 0x0003e2000c101932 */
[----:B------:R-:W-:Y:S01]  /*7f70*/  ISETP.GT.AND P5, PT, R2, RZ, P0 ;  /* 0x000000ff0200720c */ /* 0x000fe200007a4270 */
[----:B------:R-:W-:Y:S01]  /*7f80*/  FMUL R53, R53, R23 ;  /* 0x0000001735357220 */ /* 0x000fe20000400000 */
[----:B------:R-:W-:Y:S01]  /*7f90*/  F2FP.TF32.F32.PACK_B R33, R33 ;  /* 0x00000021ff21723e */ /* 0x000fe200024050ff */
[----:B0-----:R-:W-:Y:S01]  /*7fa0*/  FMUL R11, R38, R23 ;  /* 0x00000017260b7220 */ /* 0x001fe20000400000 */
[----:B------:R-:W-:Y:S01]  /*7fb0*/  F2FP.TF32.F32.PACK_B R9, R9 ;  /* 0x00000009ff09723e */ /* 0x000fe200024050ff */
[----:B------:R-:W-:Y:S01]  /*7fc0*/  FMUL R55, R55, R23 ;  /* 0x0000001737377220 */ /* 0x000fe20000400000 */
[----:B------:R-:W-:Y:S01]  /*7fd0*/  ISETP.GT.AND P1, PT, R0, 0x19, PT ;  /* 0x000000190000780c */ /* 0x000fe20003f24270 */
[----:B------:R-:W-:Y:S01]  /*7fe0*/  @P4 STG.E desc[UR50][R4.64+0x44], R33 ;  /* 0x0000442104004986 */ /* 0x000fe2000c101932 */
[----:B------:R-:W-:Y:S01]  /*7ff0*/  F2FP.TF32.F32.PACK_B R35, R35 ;  /* 0x00000023ff23723e */ /* 0x000fe200024050ff */
[-C--:B------:R-:W-:Y:S01]  /*8000*/  FMUL R57, R57, R23.reuse ;  /* 0x0000001739397220 */ /* 0x080fe20000400000 */
[----:B------:R-:W-:Y:S01]  /*8010*/  ISETP.GT.AND P4, PT, R2, RZ, P1 ;  /* 0x000000ff0200720c */ /* 0x000fe20000f84270 */
[-C--:B-1----:R-:W-:Y:S01]  /*8020*/  FMUL R3, R36, R23.reuse ;  /* 0x0000001724037220 */ /* 0x082fe20000400000 */
[----:B------:R0:W-:Y:S01]  /*8030*/  @P2 STG.E desc[UR50][R6.64+0x40], R9 ;  /* 0x0000400906002986 */ /* 0x0001e2000c101932 */
[----:B------:R-:W-:Y:S01]  /*8040*/  ISETP.GT.AND P2, PT, R2, 0x8, P0 ;  /* 0x000000080200780c */ /* 0x000fe20000744270 */
[----:B------:R-:W-:Y:S01]  /*8050*/  FMUL R59, R59, R23 ;  /* 0x000000173b3b7220 */ /* 0x000fe20000400000 */
[----:B------:R-:W-:Y:S01]  /*8060*/  ISETP.GT.AND P0, PT, R0, 0x20, PT ;  /* 0x000000200000780c */ /* 0x000fe20003f04270 */
[----:B------:R-:W-:Y:S01]  /*8070*/  @P3 STG.E desc[UR50][R6.64+0x44], R35 ;  /* 0x0000442306003986 */ /* 0x000fe2000c101932 */
[----:B------:R-:W-:Y:S01]  /*8080*/  F2FP.TF32.F32.PACK_B R3, R3 ;  /* 0x00000003ff03723e */ /* 0x000fe200024050ff */
[-C--:B------:R-:W-:Y:S01]  /*8090*/  FMUL R61, R61, R23.reuse ;  /* 0x000000173d3d7220 */ /* 0x080fe20000400000 */
[C---:B------:R-:W-:Y:S01]  /*80a0*/  ISETP.GT.AND P3, PT, R2.reuse, 0x8, P1 ;  /* 0x000000080200780c */ /* 0x040fe20000f64270 */
[----:B------:R-:W-:Y:S01]  /*80b0*/  FMUL R63, R63, R23 ;  /* 0x000000173f3f7220 */ /* 0x000fe20000400000 */
[----:B------:R-:W-:Y:S01]  /*80c0*/  F2FP.TF32.F32.PACK_B R37, R37 ;  /* 0x00000025ff25723e */ /* 0x000fe200024050ff */
[----:B------:R1:W-:Y:S01]  /*80d0*/  @P5 STG.E desc[UR50][R4.64+0x60], R3 ;  /* 0x0000600304005986 */ /* 0x0003e2000c101932 */
[----:B------:R-:W-:Y:S01]  /*80e0*/  ISETP.GT.AND P5, PT, R2, RZ, P0 ;  /* 0x000000ff0200720c */ /* 0x000fe200007a4270 */
[----:B0-----:R-:W-:Y:S01]  /*80f0*/  FMUL R9, R42, R23 ;  /* 0x000000172a097220 */ /* 0x001fe20000400000 */
[----:B------:R-:W-:Y:S01]  /*8100*/  F2FP.TF32.F32.PACK_B R11, R11 ;  /* 0x0000000bff0b723e */ /* 0x000fe200024050ff */
[----:B------:R-:W-:Y:S01]  /*8110*/  @P4 STG.E desc[UR50][R4.64+0x64], R37 ;  /* 0x0000642504004986 */ /* 0x000fe2000c101932 */
[----:B------:R-:W-:Y:S01]  /*8120*/  ISETP.GT.AND P1, PT, R0, 0x21, PT ;  /* 0x000000210000780c */ /* 0x000fe20003f24270 */
[----:B------:R-:W-:Y:S01]  /*8130*/  FMUL R65, R65, R23 ;  /* 0x0000001741417220 */ /* 0x000fe20000400000 */
[----:B------:R-:W-:Y:S01]  /*8140*/  F2FP.TF32.F32.PACK_B R39, R39 ;  /* 0x00000027ff27723e */ /* 0x000fe200024050ff */
[----:B------:R0:W-:Y:S01]  /*8150*/  @P2 STG.E desc[UR50][R6.64+0x60], R11 ;  /* 0x0000600b06002986 */ /* 0x0001e2000c101932 */
[C---:B------:R-:W-:Y:S01]  /*8160*/  ISETP.GT.AND P4, PT, R2.reuse, RZ, P1 ;  /* 0x000000ff0200720c */ /* 0x040fe20000f84270 */
[-C--:B------:R-:W-:Y:S01]  /*8170*/  FMUL R67, R67, R23.reuse ;  /* 0x0000001743437220 */ /* 0x080fe20000400000 */
[----:B------:R-:W-:Y:S01]  /*8180*/  ISETP.GT.AND P2, PT, R2, 0x8, P0 ;  /* 0x000000080200780c */ /* 0x000fe20000744270 */
[-C--:B-1----:R-:W-:Y:S01]  /*8190*/  FMUL R3, R40, R23.reuse ;  /* 0x0000001728037220 */ /* 0x082fe20000400000 */
[----:B------:R-:W-:Y:S01]  /*81a0*/  ISETP.GT.AND P0, PT, R0, 0x28, PT ;  /* 0x000000280000780c */ /* 0x000fe20003f04270 */
[----:B------:R-:W-:Y:S01]  /*81b0*/  @P3 STG.E desc[UR50][R6.64+0x64], R39 ;  /* 0x0000642706003986 */ /* 0x000fe2000c101932 */
[----:B------:R-:W-:Y:S01]  /*81c0*/  ISETP.GT.AND P3, PT, R2, 0x8, P1 ;  /* 0x000000080200780c */ /* 0x000fe20000f64270 */
[----:B------:R-:W-:Y:S01]  /*81d0*/  FMUL R69, R69, R23 ;  /* 0x0000001745457220 */ /* 0x000fe20000400000 */
[----:B------:R-:W-:Y:S01]  /*81e0*/  F2FP.TF32.F32.PACK_B R3, R3 ;  /* 0x00000003ff03723e */ /* 0x000fe200024050ff */
[----:B------:R-:W-:Y:S01]  /*81f0*/  FMUL R71, R71, R23 ;  /* 0x0000001747477220 */ /* 0x000fe20000400000 */
[----:B------:R-:W-:Y:S01]  /*8200*/  F2FP.TF32.F32.PACK_B R41, R41 ;  /* 0x00000029ff29723e */ /* 0x000fe200024050ff */
[----:B0-----:R-:W-:Y:S01]  /*8210*/  FMUL R11, R46, R23 ;  /* 0x000000172e0b7220 */ /* 0x001fe20000400000 */
[----:B------:R-:W-:Y:S01]  /*8220*/  F2FP.TF32.F32.PACK_B R9, R9 ;  /* 0x00000009ff09723e */ /* 0x000fe200024050ff */
[----:B------:R0:W-:Y:S01]  /*8230*/  @P5 STG.E desc[UR50][R4.64+0x80], R3 ;  /* 0x0000800304005986 */ /* 0x0001e2000c101932 */
[----:B------:R-:W-:Y:S01]  /*8240*/  ISETP.GT.AND P5, PT, R2, RZ, P0 ;  /* 0x000000ff0200720c */ /* 0x000fe200007a4270 */
[----:B------:R-:W-:Y:S01]  /*8250*/  FMUL R73, R73, R23 ;  /* 0x0000001749497220 */ /* 0x000fe20000400000 */
[----:B------:R-:W-:Y:S01]  /*8260*/  ISETP.GT.AND P1, PT, R0, 0x29, PT ;  /* 0x000000290000780c */ /* 0x000fe20003f24270 */
[----:B------:R-:W-:Y:S01]  /*8270*/  @P4 STG.E desc[UR50][R4.64+0x84], R41 ;  /* 0x0000842904004986 */ /* 0x000fe2000c101932 */
[----:B------:R-:W-:Y:S01]  /*8280*/  F2FP.TF32.F32.PACK_B R43, R43 ;  /* 0x0000002bff2b723e */ /* 0x000fe200024050ff */
[-C--:B------:R-:W-:Y:S01]  /*8290*/  FMUL R75, R75, R23.reuse ;  /* 0x000000174b4b7220 */ /* 0x080fe20000400000 */
[C---:B------:R-:W-:Y:S01]  /*82a0*/  ISETP.GT.AND P4, PT, R2.reuse, RZ, P1 ;  /* 0x000000ff0200720c */ /* 0x040fe20000f84270 */
[----:B------:R1:W-:Y:S01]  /*82b0*/  @P2 STG.E desc[UR50][R6.64+0x80], R9 ;  /* 0x0000800906002986 */ /* 0x0003e2000c101932 */
[----:B------:R-:W-:Y:S01]  /*82c0*/  ISETP.GT.AND P2, PT, R2, 0x8, P0 ;  /* 0x000000080200780c */ /* 0x000fe20000744270 */
[-C--:B------:R-:W-:Y:S01]  /*82d0*/  FMUL R77, R77, R23.reuse ;  /* 0x000000174d4d7220 */ /* 0x080fe20000400000 */
[----:B------:R-:W-:Y:S01]  /*82e0*/  ISETP.GT.AND P0, PT, R0, 0x30, PT ;  /* 0x000000300000780c */ /* 0x000fe20003f04270 */
[-C--:B0-----:R-:W-:Y:S01]  /*82f0*/  FMUL R3, R44, R23.reuse ;  /* 0x000000172c037220 */ /* 0x081fe20000400000 */
[----:B------:R-:W-:Y:S01]  /*8300*/  @P3 STG.E desc[UR50][R6.64+0x84], R43 ;  /* 0x0000842b06003986 */ /* 0x000fe2000c101932 */
[----:B------:R-:W-:Y:S01]  /*8310*/  ISETP.GT.AND P3, PT, R2, 0x8, P1 ;  /* 0x000000080200780c */ /* 0x000fe20000f64270 */
[----:B------:R-:W-:Y:S01]  /*8320*/  FMUL R79, R79, R23 ;  /* 0x000000174f4f7220 */ /* 0x000fe20000400000 */
[----:B------:R-:W-:Y:S01]  /*8330*/  F2FP.TF32.F32.PACK_B R45, R45 ;  /* 0x0000002dff2d723e */ /* 0x000fe200024050ff */
[----:B------:R-:W-:Y:S01]  /*8340*/  FMUL R81, R81, R23 ;  /* 0x0000001751517220 */ /* 0x000fe20000400000 */
[----:B------:R-:W-:Y:S01]  /*8350*/  F2FP.TF32.F32.PACK_B R3, R3 ;  /* 0x00000003ff03723e */ /* 0x000fe200024050ff */
[----:B------:R-:W-:Y:S01]  /*8360*/  FMUL R83, R83, R23 ;  /* 0x0000001753537220 */ /* 0x000fe20000400000 */
[----:B------:R-:W-:Y:S01]  /*8370*/  F2FP.TF32.F32.PACK_B R11, R11 ;  /* 0x0000000bff0b723e */ /* 0x000fe200024050ff */
[-C--:B-1----:R-:W-:Y:S01]  /*8380*/  FMUL R9, R50, R23.reuse ;  /* 0x0000001732097220 */ /* 0x082fe20000400000 */
[----:B------:R-:W-:Y:S01]  /*8390*/  ISETP.GT.AND P1, PT, R0, 0x31, PT ;  /* 0x000000310000780c */ /* 0x000fe20003f24270 */
[----:B------:R0:W-:Y:S01]  /*83a0*/  @P5 STG.E desc[UR50][R4.64+0xa0], R3 ;  /* 0x0000a00304005986 */ /* 0x0001e2000c101932 */
[C---:B------:R-:W-:Y:S01]  /*83b0*/  ISETP.GT.AND P5, PT, R2.reuse, RZ, P0 ;  /* 0x000000ff0200720c */ /* 0x040fe200007a4270 */
[----:B------:R-:W-:Y:S01]  /*83c0*/  FMUL R85, R85, R23 ;  /* 0x0000001755557220 */ /* 0x000fe20000400000 */
[----:B------:R-:W-:Y:S01]  /*83d0*/  F2FP.TF32.F32.PACK_B R47, R47 ;  /* 0x0000002fff2f723e */ /* 0x000fe200024050ff */
[----:B------:R-:W-:Y:S01]  /*83e0*/  @P4 STG.E desc[UR50][R4.64+0xa4], R45 ;  /* 0x0000a42d04004986 */ /* 0x000fe2000c101932 */
[C---:B------:R-:W-:Y:S01]  /*83f0*/  ISETP.GT.AND P4, PT, R2.reuse, RZ, P1 ;  /* 0x000000ff0200720c */ /* 0x040fe20000f84270 */
[----:B------:R-:W-:Y:S01]  /*8400*/  FMUL R87, R87, R23 ;  /* 0x0000001757577220 */ /* 0x000fe20000400000 */
[----:B------:R-:W-:Y:S01]  /*8410*/  F2FP.TF32.F32.PACK_B R49, R49 ;  /* 0x00000031ff31723e */ /* 0x000fe200024050ff */
        /* <DEDUP_REMOVED lines=11> */
[-C--:B------:R-:W-:Y:S01]  /*84d0*/  FMUL R95, R95, R23.reuse ;  /* 0x000000175f5f7220 */ /* 0x080fe20000400000 */
[----:B------:R-:W-:Y:S01]  /*84e0*/  ISETP.GT.AND P1, PT, R0, 0x39, PT ;  /* 0x000000390000780c */ /* 0x000fe20003f24270 */
[----:B-1----:R-:W-:Y:S01]  /*84f0*/  FMUL R11, R54, R23 ;  /* 0x00000017360b7220 */ /* 0x002fe20000400000 */
[----:B------:R-:W-:Y:S01]  /*8500*/  F2FP.TF32.F32.PACK_B R51, R51 ;  /* 0x00000033ff33723e */ /* 0x000fe200024050ff */
        /* <DEDUP_REMOVED lines=15> */
[-C--:B------:R-:W-:Y:S01]  /*8600*/  FMUL R103, R103, R23.reuse ;  /* 0x0000001767677220 */ /* 0x080fe20000400000 */
[----:B------:R-:W-:Y:S01]  /*8610*/  ISETP.GT.AND P1, PT, R0, 0x41, PT ;  /* 0x000000410000780c */ /* 0x000fe20003f24270 */
[----:B------:R-:W-:Y:S01]  /*8620*/  FMUL R105, R105, R23 ;  /* 0x0000001769697220 */ /* 0x000fe20000400000 */
[----:B------:R-:W-:Y:S01]  /*8630*/  F2FP.TF32.F32.PACK_B R3, R3 ;  /* 0x00000003ff03723e */ /* 0x000fe200024050ff */
[----:B------:R-:W-:Y:S01]  /*8640*/  FMUL R107, R107, R23 ;  /* 0x000000176b6b7220 */ /* 0x000fe20000400000 */
[----:B------:R-:W-:Y:S01]  /*8650*/  F2FP.TF32.F32.PACK_B R55, R55 ;  /* 0x00000037ff37723e */ /* 0x000fe200024050ff */
        /* <DEDUP_REMOVED lines=21> */
[-C--:B------:R-:W-:Y:S01]  /*87b0*/  FMUL R119, R119, R23.reuse ;  /* 0x0000001777777220 */ /* 0x080fe20000400000 */
[----:B-1----:R-:W-:Y:S01]  /*87c0*/  FMUL R11, R62, R23 ;  /* 0x000000173e0b7220 */ /* 0x002fe20000400000 */
[----:B------:R-:W-:Y:S01]  /*87d0*/  F2FP.TF32.F32.PACK_B R61, R61 ;  /* 0x0000003dff3d723e */ /* 0x000fe200024050ff */
[-C--:B------:R-:W-:Y:S01]  /*87e0*/  FMUL R121, R121, R23.reuse ;  /* 0x0000001779797220 */ /* 0x080fe20000400000 */
        /* <DEDUP_REMOVED lines=51> */
[----:B------:R-:W-:Y:S01]  /*8b20*/  ISETP.GT.AND P4, PT, R2, RZ, P1 ;  /* 0x000000ff0200720c */ /* 0x000fe20000f84270 */
[----:B------:R-:W-:Y:S01]  /*8b30*/  FMUL R15, R150, R23 ;  /* 0x00000017960f7220 */ /* 0x000fe20000400000 */
[----:B------:R-:W-:Y:S01]  /*8b40*/  F2FP.TF32.F32.PACK_B R71, R71 ;  /* 0x00000047ff47723e */ /* 0x000fe200024050ff */
[----:B------:R1:W-:Y:S01]  /*8b50*/  @P2 STG.E desc[UR50][R6.64+0x140], R9 ;  /* 0x0001400906002986 */ /* 0x0003e2000c101932 */
[----:B------:R-:W-:Y:S01]  /*8b60*/  ISETP.GT.AND P2, PT, R2, 0x8, P0 ;  /* 0x000000080200780c */ /* 0x000fe20000744270 */
[-C--:B------:R-:W-:Y:S01]  /*8b70*/  FMUL R151, R151, R23.reuse ;  /* 0x0000001797977220 */ /* 0x080fe20000400000 */
[----:B------:R-:W-:Y:S01]  /*8b80*/  ISETP.GT.AND P0, PT, R0, 0x60, PT ;  /* 0x000000600000780c */ /* 0x000fe20003f04270 */
[----:B0-----:R-:W-:Y:S01]  /*8b90*/  FMUL R3, R68, R23 ;  /* 0x0000001744037220 */ /* 0x001fe20000400000 */
[----:B------:R-:W-:Y:S01]  /*8ba0*/  @P3 STG.E desc[UR50][R6.64+0x144], R67 ;  /* 0x0001444306003986 */ /* 0x000fe2000c101932 */
[----:B------:R-:W-:-:S02]  /*8bb0*/  ISETP.GT.AND P3, PT, R2, 0x8, P1 ;  /* 0x000000080200780c */ /* 0x000fc40000f64270 */
[----:B------:R-:W-:Y:S02]  /*8bc0*/  ISETP.GT.AND P1, PT, R0, 0x61, PT ;  /* 0x000000610000780c */ /* 0x000fe40003f24270 */
[----:B------:R-:W-:Y:S01]  /*8bd0*/  F2FP.TF32.F32.PACK_B R3, R3 ;  /* 0x00000003ff03723e */ /* 0x000fe200024050ff */
[----:B-1----:R-:W-:Y:S01]  /*8be0*/  FMUL R9, R74, R23 ;  /* 0x000000174a097220 */ /* 0x002fe20000400000 */
[----:B------:R-:W-:-:S03]  /*8bf0*/  F2FP.TF32.F32.PACK_B R73, R73 ;  /* 0x00000049ff49723e */ /* 0x000fc600024050ff */
[----:B------:R0:W-:Y:S01]  /*8c00*/  @P5 STG.E desc[UR50][R4.64+0x160], R3 ;  /* 0x0001600304005986 */ /* 0x0001e2000c101932 */
[C---:B------:R-:W-:Y:S02]  /*8c10*/  ISETP.GT.AND P5, PT, R2.reuse, RZ, P0 ;  /* 0x000000ff0200720c */ /* 0x040fe400007a4270 */
[----:B------:R-:W-:Y:S01]  /*8c20*/  F2FP.TF32.F32.PACK_B R9, R9 ;  /* 0x00000009ff09723e */ /* 0x000fe200024050ff */
[----:B------:R-:W-:Y:S01]  /*8c30*/  @P4 STG.E desc[UR50][R4.64+0x164], R69 ;  /* 0x0001644504004986 */ /* 0x000fe2000c101932 */
[C---:B------:R-:W-:Y:S02]  /*8c40*/  ISETP.GT.AND P4, PT, R2.reuse, RZ, P1 ;  /* 0x000000ff0200720c */ /* 0x040fe40000f84270 */
[----:B------:R-:W-:Y:S01]  /*8c50*/  F2FP.TF32.F32.PACK_B R75, R75 ;  /* 0x0000004bff4b723e */ /* 0x000fe200024050ff */
[----:B------:R1:W-:Y:S01]  /*8c60*/  @P2 STG.E desc[UR50][R6.64+0x160], R11 ;  /* 0x0001600b06002986 */ /* 0x0003e2000c101932 */
[----:B------:R-:W-:Y:S02]  /*8c70*/  ISETP.GT.AND P2, PT, R2, 0x8, P0 ;  /* 0x000000080200780c */ /* 0x000fe40000744270 */
        /* <DEDUP_REMOVED lines=250> */
[----:B------:R-:W-:Y:S01]  /*9c20*/  ISETP.GT.AND P0, PT, R2, 0x8, P0 ;  /* 0x000000080200780c */ /* 0x000fe20000704270 */
[----:B------:R-:W-:Y:S01]  /*9c30*/  @P4 STG.E desc[UR50][R4.64+0x364], R133 ;  /* 0x0003648504004986 */ /* 0x000fe2000c101932 */
[----:B------:R-:W-:Y:S02]  /*9c40*/  ISETP.GT.AND P4, PT, R0, 0xe9, PT ;  /* 0x000000e90000780c */ /* 0x000fe40003f84270 */
[----:B------:R-:W-:Y:S01]  /*9c50*/  F2FP.TF32.F32.PACK_B R9, R9 ;  /* 0x00000009ff09723e */ /* 0x000fe200024050ff */
[----:B------:R1:W-:Y:S01]  /*9c60*/  @P2 STG.E desc[UR50][R6.64+0x360], R11 ;  /* 0x0003600b06002986 */ /* 0x0003e2000c101932 */
[C---:B------:R-:W-:Y:S02]  /*9c70*/  ISETP.GT.AND P2, PT, R2.reuse, RZ, P1 ;  /* 0x000000ff0200720c */ /* 0x040fe40000f44270 */
[----:B------:R-:W-:Y:S01]  /*9c80*/  ISETP.GT.AND P1, PT, R2, 0x8, P1 ;  /* 0x000000080200780c */ /* 0x000fe20000f24270 */
[----:B0-----:R-:W-:Y:S01]  /*9c90*/  FMUL R3, R136, R23 ;  /* 0x0000001788037220 */ /* 0x001fe20000400000 */
[----:B------:R-:W-:Y:S01]  /*9ca0*/  @P3 STG.E desc[UR50][R6.64+0x364], R135 ;  /* 0x0003648706003986 */ /* 0x000fe2000c101932 */
[----:B------:R-:W-:-:S02]  /*9cb0*/  ISETP.GT.AND P6, PT, R2, RZ, P4 ;  /* 0x000000ff0200720c */ /* 0x000fc400027c4270 */
[----:B------:R-:W-:Y:S02]  /*9cc0*/  F2FP.TF32.F32.PACK_B R139, R139 ;  /* 0x0000008bff8b723e */ /* 0x000fe400024050ff */
[----:B------:R-:W-:Y:S02]  /*9cd0*/  F2FP.TF32.F32.PACK_B R3, R3 ;  /* 0x00000003ff03723e */ /* 0x000fe400024050ff */
[----:B------:R-:W-:Y:S01]  /*9ce0*/  F2FP.TF32.F32.PACK_B R141, R141 ;  /* 0x0000008dff8d723e */ /* 0x000fe200024050ff */
[----:B-1----:R-:W-:Y:S01]  /*9cf0*/  FMUL R11, R146, R23 ;  /* 0x00000017920b7220 */ /* 0x002fe20000400000 */
[----:B------:R-:W-:Y:S01]  /*9d00*/  ISETP.GT.AND P4, PT, R2, 0x8, P4 ;  /* 0x000000080200780c */ /* 0x000fe20002784270 */
[----:B------:R0:W-:Y:S01]  /*9d10*/  @P5 STG.E desc[UR50][R4.64+0x380], R3 ;  /* 0x0003800304005986 */ /* 0x0001e2000c101932 */
[----:B------:R-:W-:Y:S02]  /*9d20*/  ISETP.GT.AND P5, PT, R0, 0xe8, PT ;  /* 0x000000e80000780c */ /* 0x000fe40003fa4270 */
[----:B------:R-:W-:Y:S01]  /*9d30*/  F2FP.TF32.F32.PACK_B R143, R143 ;  /* 0x0000008fff8f723e */ /* 0x000fe200024050ff */
[----:B------:R-:W-:Y:S01]  /*9d40*/  @P2 STG.E desc[UR50][R4.64+0x384], R137 ;  /* 0x0003848904002986 */ /* 0x000fe2000c101932 */
[----:B------:R-:W-:-:S02]  /*9d50*/  ISETP.GT.AND P3, PT, R2, RZ, P5 ;  /* 0x000000ff0200720c */ /* 0x000fc40002f64270 */
[----:B------:R-:W-:Y:S01]  /*9d60*/  ISETP.GT.AND P5, PT, R2, 0x8, P5 ;  /* 0x000000080200780c */ /* 0x000fe20002fa4270 */
[----:B------:R1:W-:Y:S01]  /*9d70*/  @P0 STG.E desc[UR50][R6.64+0x380], R9 ;  /* 0x0003800906000986 */ /* 0x0003e2000c101932 */
[C---:B------:R-:W-:Y:S02]  /*9d80*/  ISETP.GT.AND P2, PT, R0.reuse, 0xf1, PT ;  /* 0x000000f10000780c */ /* 0x040fe40003f44270 */
[----:B------:R-:W-:Y:S01]  /*9d90*/  ISETP.GT.AND P0, PT, R0, 0xf9, PT ;  /* 0x000000f90000780c */ /* 0x000fe20003f04270 */
[----:B0-----:R-:W-:Y:S01]  /*9da0*/  FMUL R3, R140, R23 ;  /* 0x000000178c037220 */ /* 0x001fe20000400000 */
[----:B------:R-:W-:Y:S01]  /*9db0*/  @P1 STG.E desc[UR50][R6.64+0x384], R139 ;  /* 0x0003848b06001986 */ /* 0x000fe2000c101932 */
[----:B------:R-:W-:Y:S02]  /*9dc0*/  ISETP.GT.AND P1, PT, R0, 0xf8, PT ;  /* 0x000000f80000780c */ /* 0x000fe40003f24270 */
[----:B------:R-:W-:Y:S02]  /*9dd0*/  F2FP.TF32.F32.PACK_B R145, R145 ;  /* 0x00000091ff91723e */ /* 0x000fe400024050ff */
[----:B------:R-:W-:Y:S01]  /*9de0*/  F2FP.TF32.F32.PACK_B R3, R3 ;  /* 0x00000003ff03723e */ /* 0x000fe200024050ff */
[----:B-1----:R-:W-:Y:S01]  /*9df0*/  FMUL R9, R142, R23 ;  /* 0x000000178e097220 */ /* 0x002fe20000400000 */
[----:B------:R-:W-:-:S03]  /*9e00*/  F2FP.TF32.F32.PACK_B R11, R11 ;  /* 0x0000000bff0b723e */ /* 0x000fc600024050ff */
[----:B------:R0:W-:Y:S01]  /*9e10*/  @P3 STG.E desc[UR50][R4.64+0x3a0], R3 ;  /* 0x0003a00304003986 */ /* 0x0001e2000c101932 */
[----:B------:R-:W-:Y:S02]  /*9e20*/  ISETP.GT.AND P3, PT, R0, 0xf0, PT ;  /* 0x000000f00000780c */ /* 0x000fe40003f64270 */
[----:B------:R-:W-:Y:S01]  /*9e30*/  F2FP.TF32.F32.PACK_B R9, R9 ;  /* 0x00000009ff09723e */ /* 0x000fe200024050ff */
[----:B------:R-:W-:Y:S01]  /*9e40*/  @P6 STG.E desc[UR50][R4.64+0x3a4], R141 ;  /* 0x0003a48d04006986 */ /* 0x000fe2000c101932 */
[C---:B------:R-:W-:Y:S02]  /*9e50*/  ISETP.GT.AND P6, PT, R2.reuse, RZ, P3 ;  /* 0x000000ff0200720c */ /* 0x040fe40001fc4270 */
[C---:B------:R-:W-:Y:S01]  /*9e60*/  ISETP.GT.AND P3, PT, R2.reuse, 0x8, P3 ;  /* 0x000000080200780c */ /* 0x040fe20001f64270 */
[----:B------:R-:W-:Y:S01]  /*9e70*/  @P5 STG.E desc[UR50][R6.64+0x3a0], R9 ;  /* 0x0003a00906005986 */ /* 0x000fe2000c101932 */
[C---:B------:R-:W-:Y:S02]  /*9e80*/  ISETP.GT.AND P5, PT, R2.reuse, RZ, P2 ;  /* 0x000000ff0200720c */ /* 0x040fe400017a4270 */
[----:B------:R-:W-:Y:S01]  /*9e90*/  ISETP.GT.AND P2, PT, R2, 0x8, P2 ;  /* 0x000000080200780c */ /* 0x000fe20001744270 */
[----:B0-----:R-:W-:Y:S01]  /*9ea0*/  FMUL R3, R144, R23 ;  /* 0x0000001790037220 */ /* 0x001fe20000400000 */
[----:B------:R-:W-:Y:S01]  /*9eb0*/  @P4 STG.E desc[UR50][R6.64+0x3a4], R143 ;  /* 0x0003a48f06004986 */ /* 0x000fe2000c101932 */
[----:B------:R-:W-:-:S02]  /*9ec0*/  ISETP.GT.AND P4, PT, R2, RZ, P0 ;  /* 0x000000ff0200720c */ /* 0x000fc40000784270 */
[C---:B------:R-:W-:Y:S02]  /*9ed0*/  ISETP.GT.AND P0, PT, R2.reuse, 0x8, P0 ;  /* 0x000000080200780c */ /* 0x040fe40000704270 */
[----:B------:R-:W-:Y:S02]  /*9ee0*/  F2FP.TF32.F32.PACK_B R3, R3 ;  /* 0x00000003ff03723e */ /* 0x000fe400024050ff */
[----:B------:R-:W-:Y:S02]  /*9ef0*/  F2FP.TF32.F32.PACK_B R147, R147 ;  /* 0x00000093ff93723e */ /* 0x000fe400024050ff */
[----:B------:R-:W-:Y:S01]  /*9f00*/  F2FP.TF32.F32.PACK_B R13, R13 ;  /* 0x0000000dff0d723e */ /* 0x000fe200024050ff */
[----:B------:R0:W-:Y:S01]  /*9f10*/  @P6 STG.E desc[UR50][R4.64+0x3c0], R3 ;  /* 0x0003c00304006986 */ /* 0x0001e2000c101932 */
[C---:B------:R-:W-:Y:S02]  /*9f20*/  ISETP.GT.AND P6, PT, R2.reuse, RZ, P1 ;  /* 0x000000ff0200720c */ /* 0x040fe40000fc4270 */
[----:B------:R-:W-:Y:S01]  /*9f30*/  ISETP.GT.AND P1, PT, R2, 0x8, P1 ;  /* 0x000000080200780c */ /* 0x000fe20000f24270 */
[----:B------:R-:W-:Y:S01]  /*9f40*/  @P5 IMAD.MOV.U32 R2, RZ, RZ, R4 ;  /* 0x000000ffff025224 */ /* 0x000fe200078e0004 */
[----:B------:R-:W-:-:S02]  /*9f50*/  F2FP.TF32.F32.PACK_B R149, R149 ;  /* 0x00000095ff95723e */ /* 0x000fc400024050ff */
[----:B------:R-:W-:Y:S02]  /*9f60*/  F2FP.TF32.F32.PACK_B R15, R15 ;  /* 0x0000000fff0f723e */ /* 0x000fe400024050ff */
[----:B------:R-:W-:Y:S01]  /*9f70*/  F2FP.TF32.F32.PACK_B R151, R151 ;  /* 0x00000097ff97723e */ /* 0x000fe200024050ff */
[----:B0-----:R-:W-:-:S05]  /*9f80*/  @P5 IMAD.MOV.U32 R3, RZ, RZ, R5 ;  /* 0x000000ffff035224 */ /* 0x001fca00078e0005 */
[----:B------:R0:W-:Y:S02]  /*9f90*/  @P5 STG.E desc[UR50][R2.64+0x3c4], R145 ;  /* 0x0003c49102005986 */ /* 0x0001e4000c101932 */
[----:B0-----:R-:W-:Y:S02]  /*9fa0*/  @P3 IMAD.MOV.U32 R2, RZ, RZ, R6 ;  /* 0x000000ffff023224 */ /* 0x001fe400078e0006 */
[----:B------:R-:W-:-:S05]  /*9fb0*/  @P3 IMAD.MOV.U32 R3, RZ, RZ, R7 ;  /* 0x000000ffff033224 */ /* 0x000fca00078e0007 */
[----:B------:R0:W-:Y:S02]  /*9fc0*/  @P3 STG.E desc[UR50][R2.64+0x3c0], R11 ;  /* 0x0003c00b02003986 */ /* 0x0001e4000c101932 */
[----:B0-----:R-:W-:Y:S02]  /*9fd0*/  @P2 IMAD.MOV.U32 R2, RZ, RZ, R6 ;  /* 0x000000ffff022224 */ /* 0x001fe400078e0006 */
[----:B------:R-:W-:-:S05]  /*9fe0*/  @P2 IMAD.MOV.U32 R3, RZ, RZ, R7 ;  /* 0x000000ffff032224 */ /* 0x000fca00078e0007 */
[----:B------:R0:W-:Y:S02]  /*9ff0*/  @P2 STG.E desc[UR50][R2.64+0x3c4], R147 ;  /* 0x0003c49302002986 */ /* 0x0001e4000c101932 */
[----:B0-----:R-:W-:Y:S02]  /*a000*/  @P6 IMAD.MOV.U32 R2, RZ, RZ, R4 ;  /* 0x000000ffff026224 */ /* 0x001fe400078e0004 */
[----:B------:R-:W-:-:S05]  /*a010*/  @P6 IMAD.MOV.U32 R3, RZ, RZ, R5 ;  /* 0x000000ffff036224 */ /* 0x000fca00078e0005 */
[----:B------:R0:W-:Y:S04]  /*a020*/  @P6 STG.E desc[UR50][R2.64+0x3e0], R13 ;  /* 0x0003e00d02006986 */ /* 0x0001e8000c101932 */
[----:B------:R1:W-:Y:S01]  /*a030*/  @P4 STG.E desc[UR50][R4.64+0x3e4], R149 ;  /* 0x0003e49504004986 */ /* 0x0003e2000c101932 */
[----:B0-----:R-:W-:Y:S02]  /*a040*/  @P1 IMAD.MOV.U32 R2, RZ, RZ, R6 ;  /* 0x000000ffff021224 */ /* 0x001fe400078e0006 */
[----:B------:R-:W-:-:S05]  /*a050*/  @P1 IMAD.MOV.U32 R3, RZ, RZ, R7 ;  /* 0x000000ffff031224 */ /* 0x000fca00078e0007 */
[----:B------:R1:W-:Y:S04]  /*a060*/  @P1 STG.E desc[UR50][R2.64+0x3e0], R15 ;  /* 0x0003e00f02001986 */ /* 0x0003e8000c101932 */
[----:B------:R1:W-:Y:S02]  /*a070*/  @P0 STG.E desc[UR50][R6.64+0x3e4], R151 ;  /* 0x0003e49706000986 */ /* 0x0003e4000c101932 */
.L_x_289:
[----:B------:R-:W-:Y:S05]  /*a080*/  BSYNC B0 ;  /* 0x0000000000007941 */ /* 0x000fea0003800000 */
.L_x_35:
[----:B-1----:R-:W-:Y:S01]  /*a090*/  IMAD.U32 R2, RZ, RZ, UR36 ;  /* 0x00000024ff027e24 */ /* 0x002fe2000f8e00ff */
[----:B------:R-:W-:Y:S01]  /*a0a0*/  ULDC.64 UR4, c[0x0][0x650] ;  /* 0x0001940000047ab9 */ /* 0x000fe20000000a00 */
[----:B------:R-:W-:Y:S01]  /*a0b0*/  IMAD.U32 R0, RZ, RZ, UR40 ;  /* 0x00000028ff007e24 */ /* 0x000fe2000f8e00ff */
[----:B------:R1:W-:Y:S01]  /*a0c0*/  SYNCS.ARRIVE.TRANS64.A1T0 RZ, [R160+UR47], RZ ;  /* 0x000000ffa0ff79a7 */ /* 0x0003e2000810002f */
[----:B0-----:R-:W-:Y:S01]  /*a0d0*/  IMAD.U32 R3, RZ, RZ, UR37 ;  /* 0x00000025ff037e24 */ /* 0x001fe2000f8e00ff */
[C---:B------:R-:W-:Y:S01]  /*a0e0*/  LEA R16, P0, R2.reuse, R16, 0x1 ;  /* 0x0000001002107211 */ /* 0x040fe200078008ff */
[----:B-----5:R-:W-:Y:S02]  /*a0f0*/  IMAD.MOV.U32 R18, RZ, RZ, -0x1 ;  /* 0xffffffffff127424 */ /* 0x020fe400078e00ff */
[----:B------:R-:W-:Y:S01]  /*a100*/  IMAD.MOV.U32 R19, RZ, RZ, -0x1 ;  /* 0xffffffffff137424 */ /* 0x000fe200078e00ff */
[----:B------:R-:W-:Y:S01]  /*a110*/  LEA.HI.X R17, R2, R17, R0, 0x1, P0 ;  /* 0x0000001102117211 */ /* 0x000fe200000f0c00 */
[----:B------:R-:W-:Y:S01]  /*a120*/  IMAD.MOV.U32 R2, RZ, RZ, -0x1 ;  /* 0xffffffffff027424 */ /* 0x000fe200078e00ff */
[----:B------:R-:W-:-:S02]  /*a130*/  ISETP.GE.U32.AND P0, PT, R16, UR4, PT ;  /* 0x0000000410007c0c */ /* 0x000fc4000bf06070 */
[----:B------:R-:W-:Y:S02]  /*a140*/  PRMT R0, RZ, 0x7610, R0 ;  /* 0x00007610ff007816 */ /* 0x000fe40000000000 */
[----:B------:R-:W-:-:S13]  /*a150*/  ISETP.GE.U32.AND.EX P0, PT, R17, UR5, PT, P0 ;  /* 0x0000000511007c0c */ /* 0x000fda000bf06100 */
[----:B-1----:R-:W-:Y:S05]  /*a160*/  @P0 BRA `(.L_x_290) ;  /* 0x00000004008c0947 */ /* 0x002fea0003800000 */
[----:B------:R-:W0:Y:S01]  /*a170*/  S2UR UR7, SR_CTAID.X ;  /* 0x00000000000779c3 */ /* 0x000e220000002500 */
[----:B------:R-:W-:Y:S01]  /*a180*/  ULDC.64 UR4, c[0x0][0x628] ;  /* 0x00018a0000047ab9 */ /* 0x000fe20000000a00 */
[----:B------:R-:W-:Y:S01]  /*a190*/  ULDC UR6, c[0x0][0x150] ;  /* 0x0000540000067ab9 */ /* 0x000fe20000000800 */
[----:B------:R-:W-:Y:S01]  /*a1a0*/  ISETP.NE.U32.AND P0, PT, RZ, UR4, PT ;  /* 0x00000004ff007c0c */ /* 0x000fe2000bf05070 */
[----:B------:R-:W-:Y:S01]  /*a1b0*/  ULDC UR15, c[0x0][0x630] ;  /* 0x00018c00000f7ab9 */ /* 0x000fe20000000800 */
[C---:B------:R-:W-:Y:S01]  /*a1c0*/  R2UR UR16, R16.reuse ;  /* 0x00000000101072ca */ /* 0x040fe200000e0000 */
[----:B------:R-:W-:Y:S01]  /*a1d0*/  ULDC UR18, c[0x0][0x154] ;  /* 0x0000550000127ab9 */ /* 0x000fe20000000800 */
[----:B------:R-:W-:Y:S01]  /*a1e0*/  ISETP.NE.AND.EX P0, PT, RZ, UR5, PT, P0 ;  /* 0x00000005ff007c0c */ /* 0x000fe2000bf05300 */
[----:B------:R-:W1:Y:S01]  /*a1f0*/  S2UR UR19, SR_CTAID.Y ;  /* 0x00000000001379c3 */ /* 0x000e620000002600 */
[----:B------:R-:W-:Y:S02]  /*a200*/  R2UR UR17, R17 ;  /* 0x00000000111172ca */ /* 0x000fe400000e0000 */
[----:B------:R-:W-:-:S02]  /*a210*/  R2UR UR12, R16 ;  /* 0x00000000100c72ca */ /* 0x000fc400000e0000 */
[----:B------:R-:W-:Y:S02]  /*a220*/  R2UR UR13, R17 ;  /* 0x00000000110d72ca */ /* 0x000fe400000e0000 */
[----:B0-----:R-:W-:-:S05]  /*a230*/  I2FP.F32.U32 R0, UR7 ;  /* 0x0000000700007c45 */ /* 0x001fca0008201000 */
[----:B------:R-:W-:-:S04]  /*a240*/  FMUL R0, R0, UR6 ;  /* 0x0000000600007c20 */ /* 0x000fc80008400000 */
[----:B------:R0:W0:Y:S01]  /*a250*/  F2I.U32.TRUNC.NTZ R2, R0 ;  /* 0x0000000000027305 */ /* 0x000022000020f000 */
[----:B-1----:R-:W-:Y:S05]  /*a260*/  @!P0 BRA `(.L_x_291) ;  /* 0x0000000000308947 */ /* 0x002fea0003800000 */
        /* <DEDUP_REMOVED lines=12> */
.L_x_291:
[----:B------:R-:W-:Y:S01]  /*a330*/  USHF.R.U64 UR6, UR12, UR15, UR13 ;  /* 0x0000000f0c067299 */ /* 0x000fe2000800120d */
[----:B0-----:R-:W-:Y:S01]  /*a340*/  I2FP.F32.U32 R0, UR19 ;  /* 0x0000001300007c45 */ /* 0x001fe20008201000 */
[----:B------:R-:W-:Y:S01]  /*a350*/  USHF.R.U32.HI UR4, URZ, UR15, UR13 ;  /* 0x0000000f3f047299 */ /* 0x000fe2000801160d */
[----:B------:R-:W-:Y:S01]  /*a360*/  R2UR UR14, R2 ;  /* 0x00000000020e72ca */ /* 0x000fe200000e0000 */
[----:B------:R-:W-:Y:S02]  /*a370*/  UIADD3 UR9, UP0, URZ, -UR6, URZ ;  /* 0x800000063f097290 */ /* 0x000fe4000ff1e03f */
[----:B------:R-:W-:Y:S01]  /*a380*/  FMUL R0, R0, UR18 ;  /* 0x0000001200007c20 */ /* 0x000fe20008400000 */
[----:B------:R-:W-:Y:S01]  /*a390*/  ULDC.64 UR12, c[0x0][0x620] ;  /* 0x00018800000c7ab9 */ /* 0x000fe20000000a00 */
[----:B------:R-:W-:Y:S01]  /*a3a0*/  UIADD3.X UR4, URZ, ~UR4, URZ, UP0, !UPT ;  /* 0x800000043f047290 */ /* 0x000fe200087fe43f */
[----:B------:R-:W-:Y:S01]  /*a3b0*/  UMOV UR10, UR16 ;  /* 0x00000010000a7c82 */ /* 0x000fe20008000000 */
[----:B------:R-:W-:-:S02]  /*a3c0*/  UMOV UR11, UR17 ;  /* 0x00000011000b7c82 */ /* 0x000fc40008000000 */
[----:B------:R-:W0:Y:S01]  /*a3d0*/  F2I.U32.TRUNC.NTZ R0, R0 ;  /* 0x0000000000007305 */ /* 0x000e22000020f000 */
[----:B------:R-:W-:Y:S02]  /*a3e0*/  UIMAD UR4, UR4, UR12, URZ ;  /* 0x0000000c040472a4 */ /* 0x000fe4000f8e023f */
[----:B------:R-:W-:Y:S02]  /*a3f0*/  UIMAD.WIDE.U32 UR10, UR9, UR12, UR10 ;  /* 0x0000000c090a72a5 */ /* 0x000fe4000f8e000a */
[----:B------:R-:W-:Y:S01]  /*a400*/  UIMAD UR9, UR9, UR13, UR4 ;  /* 0x0000000d090972a4 */ /* 0x000fe2000f8e0204 */
[----:B------:R-:W-:Y:S01]  /*a410*/  ULDC UR22, c[0x0][0x658] ;  /* 0x0001960000167ab9 */ /* 0x000fe20000000800 */
[----:B------:R-:W-:Y:S02]  /*a420*/  UMOV UR12, 0xffffffff ;  /* 0xffffffff000c7882 */ /* 0x000fe40000000000 */
[----:B------:R-:W-:Y:S01]  /*a430*/  UIADD3 UR11, UR11, UR9, URZ ;  /* 0x000000090b0b7290 */ /* 0x000fe2000fffe03f */
[----:B------:R-:W-:Y:S01]  /*a440*/  ULDC UR13, c[0x0][0x618] ;  /* 0x00018600000d7ab9 */ /* 0x000fe20000000800 */
[----:B------:R-:W-:Y:S01]  /*a450*/  ULDC.64 UR4, c[0x0][0x640] ;  /* 0x0001900000047ab9 */ /* 0x000fe20000000a00 */
[----:B------:R-:W-:Y:S01]  /*a460*/  USHF.L.U32 UR18, UR12, UR22, URZ ;  /* 0x000000160c127299 */ /* 0x000fe2000800063f */
[----:B------:R-:W-:Y:S01]  /*a470*/  ISETP.NE.U32.AND P0, PT, RZ, UR4, PT ;  /* 0x00000004ff007c0c */ /* 0x000fe2000bf05070 */
[----:B------:R-:W-:Y:S01]  /*a480*/  USHF.R.U64 UR12, UR10, UR13, UR11 ;  /* 0x0000000d0a0c7299 */ /* 0x000fe2000800120b */
[----:B0-----:R-:W-:Y:S01]  /*a490*/  R2UR UR16, R0 ;  /* 0x00000000001072ca */ /* 0x001fe200000e0000 */
[----:B------:R-:W-:Y:S01]  /*a4a0*/  USHF.R.U32.HI UR10, URZ, UR13, UR11 ;  /* 0x0000000d3f0a7299 */ /* 0x000fe2000801160b */
[----:B------:R-:W-:Y:S01]  /*a4b0*/  ISETP.NE.AND.EX P0, PT, RZ, UR5, PT, P0 ;  /* 0x00000005ff007c0c */ /* 0x000fe2000bf05300 */
[----:B------:R-:W-:Y:S01]  /*a4c0*/  ULDC UR17, c[0x0][0x608] ;  /* 0x0001820000117ab9 */ /* 0x000fe20000000800 */
[----:B------:R-:W-:-:S02]  /*a4d0*/  ULOP3.LUT UR23, URZ, UR18, URZ, 0x33, !UPT ;  /* 0x000000123f177292 */ /* 0x000fc4000f8e333f */
[----:B------:R-:W-:Y:S02]  /*a4e0*/  USHF.R.U64 UR18, UR12, UR17, UR10 ;  /* 0x000000110c127299 */ /* 0x000fe4000800120a */
[----:B------:R-:W-:Y:S01]  /*a4f0*/  USHF.R.U32.HI UR10, URZ, UR17, UR10 ;  /* 0x000000113f0a7299 */ /* 0x000fe2000801160a */
[----:B------:R-:W-:Y:S01]  /*a500*/  UMOV UR20, 0x1 ;  /* 0x0000000100147882 */ /* 0x000fe20000000000 */
[----:B------:R-:W-:Y:S02]  /*a510*/  UIADD3 UR14, -UR14, URZ, URZ ;  /* 0x0000003f0e0e7290 */ /* 0x000fe4000fffe13f */
[----:B------:R-:W-:Y:S02]  /*a520*/  USHF.L.U32 UR13, UR20, UR22, URZ ;  /* 0x00000016140d7299 */ /* 0x000fe4000800063f */
[----:B------:R-:W-:Y:S01]  /*a530*/  USHF.R.U64 UR20, UR18, UR22, UR10 ;  /* 0x0000001612147299 */ /* 0x000fe2000800120a */
[----:B------:R-:W-:Y:S01]  /*a540*/  ULDC UR15, c[0x0][0x144] ;  /* 0x00005100000f7ab9 */ /* 0x000fe20000000800 */
[----:B------:R-:W-:Y:S01]  /*a550*/  ULDC UR8, c[0x0][0x600] ;  /* 0x0001800000087ab9 */ /* 0x000fe20000000800 */
[----:B------:R-:W-:-:S02]  /*a560*/  UIADD3 UR21, -UR16, URZ, URZ ;  /* 0x0000003f10157290 */ /* 0x000fc4000fffe13f */
[----:B------:R-:W-:Y:S02]  /*a570*/  USHF.R.U32.HI UR17, URZ, UR22, UR10 ;  /* 0x000000163f117299 */ /* 0x000fe4000801160a */
[----:B------:R-:W-:Y:S02]  /*a580*/  UIADD3 UR9, UR8, -0x1, URZ ;  /* 0xffffffff08097890 */ /* 0x000fe4000fffe03f */
[----:B------:R-:W-:Y:S01]  /*a590*/  UIMAD UR22, UR15, UR14, UR7 ;  /* 0x0000000e0f1672a4 */ /* 0x000fe2000f8e0207 */
[----:B------:R-:W-:Y:S01]  /*a5a0*/  ULDC UR26, c[0x0][0x148] ;  /* 0x00005200001a7ab9 */ /* 0x000fe20000000800 */
[----:B------:R-:W-:Y:S01]  /*a5b0*/  ULDC UR24, c[0x0][0x648] ;  /* 0x0001920000187ab9 */ /* 0x000fe20000000800 */
[----:B------:R-:W-:Y:S01]  /*a5c0*/  ULDC UR25, c[0x0][0x638] ;  /* 0x00018e0000197ab9 */ /* 0x000fe20000000800 */
        /* <DEDUP_REMOVED lines=12> */
.L_x_292:
[----:B------:R-:W-:Y:S01]  /*a690*/  UISETP.NE.AND UP0, UPT, UR39, URZ, UPT ;  /* 0x0000003f2700728c */ /* 0x000fe2000bf05270 */
[----:B------:R-:W-:Y:S01]  /*a6a0*/  IMAD.MOV.U32 R0, RZ, RZ, 0x1 ;  /* 0x00000001ff007424 */ /* 0x000fe200078e00ff */
[----:B------:R-:W-:Y:S01]  /*a6b0*/  USHF.R.U64 UR4, UR16, UR24, UR17 ;  /* 0x0000001810047299 */ /* 0x000fe20008001211 */
[----:B------:R-:W-:Y:S01]  /*a6c0*/  IMAD.U32 R19, RZ, RZ, UR6 ;  /* 0x00000006ff137e24 */ /* 0x000fe2000f8e00ff */
[----:B------:R-:W-:Y:S02]  /*a6d0*/  ULOP3.LUT UR18, UR18, UR23, URZ, 0xc0, !UPT ;  /* 0x0000001712127292 */ /* 0x000fe4000f8ec03f */
[----:B------:R-:W-:Y:S02]  /*a6e0*/  UIADD3 UR5, -UR4, URZ, URZ ;  /* 0x0000003f04057290 */ /* 0x000fe4000fffe13f */
[----:B------:R-:W-:Y:S02]  /*a6f0*/  ULOP3.LUT UR9, UR12, UR9, URZ, 0xc0, !UPT ;  /* 0x000000090c097292 */ /* 0x000fe4000f8ec03f */
[----:B------:R-:W-:-:S02]  /*a700*/  UIMAD UR4, UR13, UR4, UR18 ;  /* 0x000000040d0472a4 */ /* 0x000fc4000f8e0212 */
[----:B------:R-:W-:Y:S02]  /*a710*/  @UP0 UIMAD UR22, UR26, UR21, UR19 ;  /* 0x000000151a1602a4 */ /* 0x000fe4000f8e0213 */
[----:B------:R-:W-:Y:S01]  /*a720*/  UIMAD UR5, UR5, UR25, UR20 ;  /* 0x00000019050572a4 */ /* 0x000fe2000f8e0214 */
[----:B------:R-:W-:Y:S02]  /*a730*/  ULDC UR7, c[0x0][0x610] ;  /* 0x0001840000077ab9 */ /* 0x000fe40000000800 */
[----:B------:R-:W-:Y:S02]  /*a740*/  UIMAD UR4, UR4, UR7, UR22 ;  /* 0x00000007040472a4 */ /* 0x000fe4000f8e0216 */
[----:B------:R-:W-:-:S04]  /*a750*/  UIMAD UR5, UR5, UR8, UR9 ;  /* 0x00000008050572a4 */ /* 0x000fc8000f8e0209 */
[----:B------:R-:W-:Y:S02]  /*a760*/  USEL UR7, UR5, UR4, !UP0 ;  /* 0x0000000405077287 */ /* 0x000fe4000c000000 */
[----:B------:R-:W-:-:S04]  /*a770*/  USEL UR4, UR4, UR5, !UP0 ;  /* 0x0000000504047287 */ /* 0x000fc8000c000000 */
[----:B------:R-:W-:Y:S02]  /*a780*/  IMAD.U32 R2, RZ, RZ, UR7 ;  /* 0x00000007ff027e24 */ /* 0x000fe4000f8e00ff */
[----:B------:R-:W-:-:S07]  /*a790*/  IMAD.U32 R18, RZ, RZ, UR4 ;  /* 0x00000004ff127e24 */ /* 0x000fce000f8e00ff */
.L_x_290:
[----:B------:R-:W-:Y:S02]  /*a7a0*/  LOP3.LUT P0, RZ, R0, 0xff, RZ, 0xc0, !PT ;  /* 0x000000ff00ff7812 */ /* 0x000fe4000780c0ff */
[----:B------:R-:W-:-:S11]  /*a7b0*/  LOP3.LUT R172, R172, 0x1, RZ, 0x3c, !PT ;  /* 0x00000001acac7812 */ /* 0x000fd600078e3cff */
[----:B------:R-:W-:Y:S05]  /*a7c0*/  @P0 BRA `(.L_x_293) ;  /* 0xffffff6c00f00947 */ /* 0x000fea000383ffff */
[----:B------:R-:W-:Y:S05]  /*a7d0*/  EXIT ;  /* 0x000000000000794d */ /* 0x000fea0003800000 */
.L_x_16:
[----:B------:R-:W-:-:S08]  /*a7e0*/  ISETP.NE.AND P0, PT, RZ, UR6, PT ;  /* 0x00000006ff007c0c */ /* 0x000fd0000bf05270 */
[----:B-----5:R-:W0:-:S00]  /*a7f0*/  USETMAXREG.DEALLOC.CTAPOOL 0x28 ;  /* 0x00000028000079c8 */ /* 0x020e0000080e0500 */
[----:B------:R-:W-:Y:S05]  /*a800*/  @P0 EXIT ;  /* 0x000000000000094d */ /* 0x000fea0003800000 */
[----:B0-----:R-:W-:Y:S01]  /*a810*/  LOP3.LUT P0, RZ, R0, 0xff, RZ, 0xc0, !PT ;  /* 0x000000ff00ff7812 */ /* 0x001fe2000780c0ff */
[----:B------:R-:W-:Y:S02]  /*a820*/  IMAD.MOV.U32 R0, RZ, RZ, 0x1 ;  /* 0x00000001ff007424 */ /* 0x000fe400078e00ff */
[----:B------:R-:W-:-:S10]  /*a830*/  IMAD.MOV.U32 R8, RZ, RZ, RZ ;  /* 0x000000ffff087224 */ /* 0x000fd400078e00ff */
[----:B------:R-:W-:Y:S05]  /*a840*/  @!P0 BRA `(.L_x_294) ;  /* 0x0000000c00288947 */ /* 0x000fea0003800000 */
[----:B------:R-:W0:Y:S01]  /*a850*/  S2R R11, SR_CgaCtaId ;  /* 0x00000000000b7919 */ /* 0x000e220000008800 */
[----:B------:R-:W-:Y:S01]  /*a860*/  LOP3.LUT P0, RZ, R3, 0x1f, RZ, 0xc0, !PT ;  /* 0x0000001f03ff7812 */ /* 0x000fe2000780c0ff */
[----:B------:R-:W-:Y:S01]  /*a870*/  ULDC UR5, c[0x0][0x658] ;  /* 0x0001960000057ab9 */ /* 0x000fe20000000800 */
[----:B------:R-:W-:Y:S01]  /*a880*/  UMOV UR6, 0xffffffff ;  /* 0xffffffff00067882 */ /* 0x000fe20000000000 */
[----:B------:R-:W-:Y:S01]  /*a890*/  BSSY B0, `(.L_x_294) ;  /* 0x00000c5000007945 */ /* 0x000fe20003800000 */
[----:B------:R-:W-:Y:S01]  /*a8a0*/  USHF.L.U32 UR6, UR6, UR5, URZ ;  /* 0x0000000506067299 */ /* 0x000fe2000800063f */
[C---:B------:R-:W-:Y:S01]  /*a8b0*/  ISETP.NE.AND P3, PT, R4.reuse, RZ, PT ;  /* 0x000000ff0400720c */ /* 0x040fe20003f65270 */
[----:B------:R-:W-:Y:S01]  /*a8c0*/  IMAD.MOV.U32 R10, RZ, RZ, 0x1 ;  /* 0x00000001ff0a7424 */ /* 0x000fe200078e00ff */
[----:B------:R-:W-:Y:S01]  /*a8d0*/  ISETP.NE.OR P0, PT, R4, RZ, !P0 ;  /* 0x000000ff0400720c */ /* 0x000fe20004705670 */
[----:B------:R-:W-:Y:S01]  /*a8e0*/  IMAD.MOV.U32 R0, RZ, RZ, 0x1 ;  /* 0x00000001ff007424 */ /* 0x000fe200078e00ff */
[----:B------:R-:W-:Y:S01]  /*a8f0*/  ULDC UR4, c[0x0][0x600] ;  /* 0x0001800000047ab9 */ /* 0x000fe20000000800 */
[----:B------:R-:W-:Y:S01]  /*a900*/  IMAD.MOV.U32 R8, RZ, RZ, RZ ;  /* 0x000000ffff087224 */ /* 0x000fe200078e00ff */
[----:B------:R-:W-:Y:S01]  /*a910*/  UMOV UR7, 0x1 ;  /* 0x0000000100077882 */ /* 0x000fe20000000000 */
[----:B------:R-:W-:-:S02]  /*a920*/  UIADD3 UR21, UR38, 0x1, URZ ;  /* 0x0000000126157890 */ /* 0x000fc4000fffe03f */
[----:B------:R-:W-:Y:S02]  /*a930*/  ULOP3.LUT UR20, UR41, 0x2, URZ, 0xfc, !UPT ;  /* 0x0000000229147892 */ /* 0x000fe4000f8efc3f */
[----:B------:R-:W-:Y:S02]  /*a940*/  UIADD3 UR4, UR4, -0x1, URZ ;  /* 0xffffffff04047890 */ /* 0x000fe4000fffe03f */
[----:B------:R-:W-:Y:S02]  /*a950*/  USHF.L.U32 UR5, UR7, UR5, URZ ;  /* 0x0000000507057299 */ /* 0x000fe4000800063f */
[----:B------:R-:W-:Y:S01]  /*a960*/  ULOP3.LUT UR6, URZ, UR6, URZ, 0x33, !UPT ;  /* 0x000000063f067292 */ /* 0x000fe2000f8e333f */
[----:B------:R-:W-:Y:S01]  /*a970*/  ULDC.64 UR18, c[0x0][0x198] ;  /* 0x0000660000127ab9 */ /* 0x000fe20000000a00 */
[C---:B0-----:R-:W-:Y:S02]  /*a980*/  IMAD.SHL.U32 R9, R11.reuse, 0x80, RZ ;  /* 0x000000800b097824 */ /* 0x041fe400078e00ff */
[----:B------:R-:W-:-:S03]  /*a990*/  IMAD.SHL.U32 R11, R11, 0x1000, RZ ;  /* 0x000010000b0b7824 */ /* 0x000fc600078e00ff */
[----:B------:R-:W-:-:S07]  /*a9a0*/  LOP3.LUT R9, R9, 0x80, RZ, 0xc0, !PT ;  /* 0x0000008009097812 */ /* 0x000fce00078ec0ff */
.L_x_306:
[----:B------:R-:W-:-:S03]  /*a9b0*/  UMOV UR7, 0xffffffff ;  /* 0xffffffff00077882 */ /* 0x000fc60000000000 */
[----:B------:R-:W-:Y:S05]  /*a9c0*/  BRA.DIV UR7, `(.L_x_295) ;  /* 0x0000000e07e07947 */ /* 0x000fea000b800000 */
[----:B------:R-:W-:-:S13]  /*a9d0*/  ELECT P6, URZ, PT ;  /* 0x00000000003f782f */ /* 0x000fda00038c0000 */
.L_x_319:
[----:B------:R-:W0:Y:S01]  /*a9e0*/  LDC R3, c[0x0][0x28c] ;  /* 0x0000a300ff037b82 */ /* 0x000e220000000800 */
[----:B------:R-:W-:Y:S01]  /*a9f0*/  BSSY B1, `(.L_x_296) ;  /* 0x0000039000017945 */ /* 0x000fe20003800000 */
[----:B0-----:R-:W-:-:S13]  /*aa00*/  ISETP.LT.OR P6, PT, R3, 0x1, !P6 ;  /* 0x000000010300780c */ /* 0x001fda00077c1670 */
[----:B------:R-:W-:Y:S05]  /*aa10*/  @P6 BRA `(.L_x_297) ;  /* 0x0000000000d86947 */ /* 0x000fea0003800000 */
[----:B------:R-:W-:Y:S02]  /*aa20*/  IMAD R6, R2, 0x100, R9 ;  /* 0x0000010002067824 */ /* 0x000fe400078e0209 */
[----:B------:R-:W-:Y:S02]  /*aa30*/  IMAD.SHL.U32 R18, R18, 0x40, RZ ;  /* 0x0000004012127824 */ /* 0x000fe400078e00ff */
[----:B------:R-:W-:Y:S02]  /*aa40*/  IMAD.MOV.U32 R13, RZ, RZ, RZ ;  /* 0x000000ffff0d7224 */ /* 0x000fe400078e00ff */
[----:B------:R-:W-:Y:S02]  /*aa50*/  IMAD.U32 R14, RZ, RZ, UR21 ;  /* 0x00000015ff0e7e24 */ /* 0x000fe4000f8e00ff */
[----:B------:R-:W-:Y:S02]  /*aa60*/  IMAD.MOV.U32 R2, RZ, RZ, R0 ;  /* 0x000000ffff027224 */ /* 0x000fe400078e0000 */
[----:B------:R-:W-:-:S07]  /*aa70*/  IMAD.MOV.U32 R3, RZ, RZ, R8 ;  /* 0x000000ffff037224 */ /* 0x000fce00078e0008 */
.L_x_301:
[----:B------:R-:W0:Y:S01]  /*aa80*/  S2R R5, SR_CgaCtaId ;  /* 0x0000000000057919 */ /* 0x000e220000008800 */
[----:B------:R-:W-:-:S04]  /*aa90*/  MOV R4, 0x400 ;  /* 0x0000040000047802 */ /* 0x000fc80000000f00 */
[----:B0-----:R-:W-:Y:S02]  /*aaa0*/  LEA R12, R5, R4, 0x18 ;  /* 0x00000004050c7211 */ /* 0x001fe400078ec0ff */
[----:B------:R-:W-:Y:S01]  /*aab0*/  SHF.L.U32 R4, R2, 0x1f, RZ ;  /* 0x0000001f02047819 */ /* 0x000fe200000006ff */
[----:B------:R-:W0:Y:S02]  /*aac0*/  @!P3 LDC R5, c[0x0][0x500] ;  /* 0x00014000ff05bb82 */ /* 0x000e240000000800 */
[----:B------:R-:W-:-:S04]  /*aad0*/  IMAD R7, R3, 0x8, R12 ;  /* 0x0000000803077824 */ /* 0x000fc800078e020c */
[----:B------:R-:W1:Y:S02]  /*aae0*/  SYNCS.PHASECHK.TRANS64.TRYWAIT P1, [R7+URZ+0x20], R4 ;  /* 0x00002004070075a7 */ /* 0x000e64000802017f */
[----:B-1----:R-:W-:Y:S05]  /*aaf0*/  @!P1 BRA `(.L_x_298) ;  /* 0x0000000c00b49947 */ /* 0x002fea0003800000 */
.L_x_320:
[----:B------:R-:W-:Y:S01]  /*ab00*/  UPRMT UR7, UR20, 0x9910, URZ ;  /* 0x0000991014077896 */ /* 0x000fe2000800003f */
[----:B0-----:R0:W-:Y:S03]  /*ab10*/  @!P3 SYNCS.ARRIVE.TRANS64 RZ, [R7+URZ], R5 ;  /* 0x0000000507ffb9a7 */ /* 0x0011e6000800003f */
[----:B------:R-:W-:-:S06]  /*ab20*/  UISETP.NE.AND UP0, UPT, UR7, 0x2, UPT ;  /* 0x000000020700788c */ /* 0x000fcc000bf05270 */
[----:B------:R-:W-:-:S13]  /*ab30*/  PLOP3.LUT P1, PT, PT, PT, UP0, 0x80, 0x0 ;  /* 0x000000000000781c */ /* 0x000fda0003f2f008 */
[----:B0-----:R-:W-:Y:S05]  /*ab40*/  @P1 BRA `(.L_x_299) ;  /* 0x0000000000041947 */ /* 0x001fea0003800000 */
[----:B------:R-:W-:Y:S01]  /*ab50*/  BPT.TRAP 0x1 ;  /* 0x000000040000795c */ /* 0x000fe20000300000 */
.L_x_299:
[----:B------:R-:W-:Y:S05]  /*ab60*/  @P0 BRA `(.L_x_300) ;  /* 0x0000000000040947 */ /* 0x000fea0003800000 */
[----:B------:R-:W-:Y:S01]  /*ab70*/  BPT.TRAP 0x1 ;  /* 0x000000040000795c */ /* 0x000fe20000300000 */
.L_x_300:
[----:B-1----:R-:W-:Y:S01]  /*ab80*/  IMAD.SHL.U32 R4, R3, 0x2000, RZ ;  /* 0x0000200003047824 */ /* 0x002fe200078e00ff */
[----:B------:R-:W-:Y:S01]  /*ab90*/  R2UR UR9, R7 ;  /* 0x00000000070972ca */ /* 0x000fe200000e0000 */
[----:B------:R-:W-:Y:S01]  /*aba0*/  VIADD R14, R14, 0xffffffff ;  /* 0xffffffff0e0e7836 */ /* 0x000fe20000000000 */
[----:B------:R-:W-:Y:S01]  /*abb0*/  R2UR UR11, R18 ;  /* 0x00000000120b72ca */ /* 0x000fe200000e0000 */
[----:B------:R-:W-:Y:S01]  /*abc0*/  UIADD3 UR14, UP0, UR18, 0xf0, URZ ;  /* 0x000000f0120e7890 */ /* 0x000fe2000ff1e03f */
[----:B------:R-:W-:Y:S01]  /*abd0*/  LOP3.LUT R5, R4, 0x1000, R11, 0xf8, !PT ;  /* 0x0000100004057812 */ /* 0x000fe200078ef80b */
[----:B------:R-:W-:Y:S01]  /*abe0*/  UIADD3 UR22, UP1, UR18, 0x1f0, URZ ;  /* 0x000001f012167890 */ /* 0x000fe2000ff3e03f */
[----:B------:R-:W-:Y:S01]  /*abf0*/  IADD3 R4, R12, 0x180, R4 ;  /* 0x000001800c047810 */ /* 0x000fe20007ffe004 */
[----:B------:R-:W-:Y:S01]  /*ac00*/  UIADD3.X UR15, URZ, UR19, URZ, UP0, !UPT ;  /* 0x000000133f0f7290 */ /* 0x000fe200087fe43f */
[----:B------:R-:W-:Y:S01]  /*ac10*/  R2UR UR10, R13 ;  /* 0x000000000d0a72ca */ /* 0x000fe200000e0000 */
[----:B------:R-:W-:Y:S01]  /*ac20*/  IMAD R5, R5, 0x4, R12 ;  /* 0x0000000405057824 */ /* 0x000fe200078e020c */
[----:B------:R-:W-:Y:S01]  /*ac30*/  R2UR UR8, R4 ;  /* 0x00000000040872ca */ /* 0x000fe200000e0000 */
[----:B------:R-:W-:Y:S01]  /*ac40*/  VIADD R3, R3, 0x1 ;  /* 0x0000000103037836 */ /* 0x000fe20000000000 */
[----:B------:R-:W-:Y:S01]  /*ac50*/  R2UR UR12, R19 ;  /* 0x00000000130c72ca */ /* 0x000fe200000e0000 */
[----:B------:R-:W-:Y:S01]  /*ac60*/  UIADD3.X UR23, URZ, UR19, URZ, UP1, !UPT ;  /* 0x000000133f177290 */ /* 0x000fe20008ffe43f */
[----:B------:R-:W-:Y:S01]  /*ac70*/  R2UR UR7, R5 ;  /* 0x00000000050772ca */ /* 0x000fe200000e0000 */
[----:B------:R-:W-:Y:S01]  /*ac80*/  UMOV UR16, 0x0 ;  /* 0x0000000000107882 */ /* 0x000fe20000000000 */
[----:B------:R-:W-:Y:S01]  /*ac90*/  R2UR UR13, R6 ;  /* 0x00000000060d72ca */ /* 0x000fe200000e0000 */
[----:B------:R-:W-:Y:S01]  /*aca0*/  UMOV UR17, 0x10000000 ;  /* 0x1000000000117882 */ /* 0x000fe20000000000 */
[----:B------:R-:W-:Y:S01]  /*acb0*/  ISETP.GT.AND P2, PT, R14, 0x1, PT ;  /* 0x000000010e00780c */ /* 0x000fe20003f44270 */
[----:B------:R-:W-:Y:S01]  /*acc0*/  UMOV UR24, 0x30000 ;  /* 0x0003000000187882 */ /* 0x000fe20000000000 */
[----:B------:R-:W-:Y:S01]  /*acd0*/  ISETP.NE.AND P1, PT, R3, 0x4, PT ;  /* 0x000000040300780c */ /* 0x000fe20003f25270 */
[----:B------:R-:W-:-:S03]  /*ace0*/  VIADD R13, R13, 0x20 ;  /* 0x000000200d0d7836 */ /* 0x000fc60000000000 */
[----:B------:R-:W-:Y:S01]  /*acf0*/  SEL R5, RZ, 0x1, P1 ;  /* 0x00000001ff057807 */ /* 0x000fe20000800000 */
[----:B------:R0:W-:Y:S01]  /*ad00*/  UTMALDG.3D [UR8], [UR14], desc[UR16] ;  /* 0x000010080e0075b4 */ /* 0x0001e20008011000 */
[----:B------:R-:W-:Y:S01]  /*ad10*/  SEL R3, R3, RZ, P1 ;  /* 0x000000ff03037207 */ /* 0x000fe20000800000 */
[----:B------:R-:W-:Y:S01]  /*ad20*/  UIADD3 UR7, UR7, 0x8180, URZ ;  /* 0x0000818007077890 */ /* 0x000fe2000fffe03f */
[----:B------:R-:W-:-:S06]  /*ad30*/  LOP3.LUT R2, R2, R5, RZ, 0x3c, !PT ;  /* 0x0000000502027212 */ /* 0x000fcc00078e3cff */
[----:B0-----:R-:W-:Y:S01]  /*ad40*/  UMOV UR8, UR7 ;  /* 0x0000000700087c82 */ /* 0x001fe20008000000 */
[----:B------:R-:W-:Y:S02]  /*ad50*/  UMOV UR11, UR13 ;  /* 0x0000000d000b7c82 */ /* 0x000fe40008000000 */
[----:B------:R0:W-:Y:S02]  /*ad60*/  UTMALDG.3D.MULTICAST [UR8], [UR22], UR24, desc[UR16] ;  /* 0x00001008160073b4 */ /* 0x0001e40008011818 */
[----:B0-----:R-:W-:Y:S05]  /*ad70*/  @P2 BRA `(.L_x_301) ;  /* 0xfffffffc00402947 */ /* 0x001fea000383ffff */
.L_x_297:
[----:B------:R-:W-:Y:S05]  /*ad80*/  BSYNC B1 ;  /* 0x0000000000017941 */ /* 0x000fea0003800000 */
.L_x_296:
[----:B------:R-:W-:Y:S01]  /*ad90*/  LOP3.LUT P4, RZ, R10, 0xff, RZ, 0xc0, !PT ;  /* 0x000000ff0aff7812 */ /* 0x000fe2000788c0ff */
[----:B------:R-:W-:Y:S01]  /*ada0*/  VIADD R8, R8, UR38 ;  /* 0x0000002608087c36 */ /* 0x000fe20008000000 */
[----:B------:R-:W-:Y:S01]  /*adb0*/  ULDC.64 UR8, c[0x0][0x650] ;  /* 0x0001940000087ab9 */ /* 0x000fe20000000a00 */
[----:B------:R-:W-:Y:S01]  /*adc0*/  BSSY B1, `(.L_x_302) ;  /* 0x000006f000017945 */ /* 0x000fe20003800000 */
[----:B------:R-:W-:Y:S01]  /*add0*/  IMAD.MOV.U32 R18, RZ, RZ, -0x1 ;  /* 0xffffffffff127424 */ /* 0x000fe200078e00ff */
[----:B------:R-:W-:Y:S01]  /*ade0*/  PRMT R10, RZ, 0x7610, R10 ;  /* 0x00007610ff0a7816 */ /* 0x000fe2000000000a */
[----:B------:R-:W-:Y:S01]  /*adf0*/  IMAD.MOV.U32 R19, RZ, RZ, -0x1 ;  /* 0xffffffffff137424 */ /* 0x000fe200078e00ff */
[C---:B------:R-:W-:Y:S02]  /*ae00*/  ISETP.GT.U32.AND P1, PT, R8.reuse, 0x3, PT ;  /* 0x000000030800780c */ /* 0x040fe40003f24070 */
[----:B------:R-:W-:Y:S02]  /*ae10*/  SHF.R.U32.HI R2, RZ, 0x2, R8 ;  /* 0x00000002ff027819 */ /* 0x000fe40000011608 */
[----:B------:R-:W-:-:S02]  /*ae20*/  LOP3.LUT R8, R8, 0x3, RZ, 0xc0, !PT ;  /* 0x0000000308087812 */ /* 0x000fc400078ec0ff */
[----:B------:R-:W0:Y:S01]  /*ae30*/  @P4 S2R R4, SR_CgaCtaId ;  /* 0x0000000000044919 */ /* 0x000e220000008800 */
[----:B------:R-:W-:Y:S02]  /*ae40*/  @P4 MOV R3, 0x400 ;  /* 0x0000040000034802 */ /* 0x000fe40000000f00 */
[----:B------:R-:W-:-:S04]  /*ae50*/  LOP3.LUT R2, R2, 0x1, RZ, 0xc0, !PT ;  /* 0x0000000102027812 */ /* 0x000fc800078ec0ff */
[----:B------:R-:W-:Y:S02]  /*ae60*/  ISETP.NE.U32.AND P2, PT, R2, 0x1, PT ;  /* 0x000000010200780c */ /* 0x000fe40003f45070 */
[----:B0-----:R-:W-:Y:S01]  /*ae70*/  @P4 LEA R3, R4, R3, 0x18 ;  /* 0x0000000304034211 */ /* 0x001fe200078ec0ff */
[----:B------:R-:W-:-:S03]  /*ae80*/  IMAD.U32 R4, RZ, RZ, UR38 ;  /* 0x00000026ff047e24 */ /* 0x000fc6000f8e00ff */
[----:B------:R0:W-:Y:S01]  /*ae90*/  @P4 SYNCS.ARRIVE.TRANS64.A1T0 RZ, [R3+URZ+0x78], RZ ;  /* 0x000078ff03ff49a7 */ /* 0x0001e2000810003f */
[----:B------:R-:W-:Y:S02]  /*aea0*/  IADD3 R16, P4, R16, UR36, RZ ;  /* 0x0000002410107c10 */ /* 0x000fe4000ff9e0ff */
[----:B------:R-:W-:Y:S02]  /*aeb0*/  ISETP.LT.U32.AND P1, PT, R4, 0x4, P1 ;  /* 0x000000040400780c */ /* 0x000fe40000f21070 */
[----:B------:R-:W-:Y:S02]  /*aec0*/  IADD3.X R17, R17, UR40, RZ, P4, !PT ;  /* 0x0000002811117c10 */ /* 0x000fe4000a7fe4ff */
[----:B------:R-:W-:Y:S02]  /*aed0*/  ISETP.GE.U32.AND P4, PT, R16, UR8, PT ;  /* 0x0000000810007c0c */ /* 0x000fe4000bf86070 */
[----:B0-----:R-:W-:Y:S02]  /*aee0*/  SEL R3, RZ, 0x1, !P1 ;  /* 0x00000001ff037807 */ /* 0x001fe40004800000 */
[----:B------:R-:W-:-:S02]  /*aef0*/  ISETP.GE.U32.AND.EX P1, PT, R17, UR9, PT, P4 ;  /* 0x0000000911007c0c */ /* 0x000fc4000bf26140 */
[----:B------:R-:W-:-:S04]  /*af00*/  ISETP.GT.U32.AND P2, PT, R4, 0x3, !P2 ;  /* 0x000000030400780c */ /* 0x000fc80005744070 */
[----:B------:R-:W-:-:S04]  /*af10*/  SEL R2, RZ, 0x1, !P2 ;  /* 0x00000001ff027807 */ /* 0x000fc80005000000 */
[--C-:B------:R-:W-:Y:S01]  /*af20*/  LOP3.LUT R0, R2, R0, R3.reuse, 0x96, !PT ;  /* 0x0000000002007212 */ /* 0x100fe200078e9603 */
[----:B------:R-:W-:Y:S01]  /*af30*/  IMAD.MOV.U32 R2, RZ, RZ, -0x1 ;  /* 0xffffffffff027424 */ /* 0x000fe200078e00ff */
[----:B------:R-:W-:Y:S01]  /*af40*/  PRMT R3, RZ, 0x7610, R3 ;  /* 0x00007610ff037816 */ /* 0x000fe20000000003 */
[----:B------:R-:W-:Y:S06]  /*af50*/  @P1 BRA `(.L_x_303) ;  /* 0x0000000400541947 */ /* 0x000fec0003800000 */
[----:B------:R-:W0:Y:S01]  /*af60*/  S2UR UR7, SR_CTAID.X ;  /* 0x00000000000779c3 */ /* 0x000e220000002500 */
[----:B------:R-:W-:Y:S01]  /*af70*/  ULDC.64 UR8, c[0x0][0x628] ;  /* 0x00018a0000087ab9 */ /* 0x000fe20000000a00 */
[----:B------:R-:W-:Y:S01]  /*af80*/  ULDC UR10, c[0x0][0x150] ;  /* 0x00005400000a7ab9 */ /* 0x000fe20000000800 */
[----:B------:R-:W-:Y:S01]  /*af90*/  ISETP.NE.U32.AND P1, PT, RZ, UR8, PT ;  /* 0x00000008ff007c0c */ /* 0x000fe2000bf25070 */
[----:B------:R-:W-:Y:S01]  /*afa0*/  ULDC UR11, c[0x0][0x630] ;  /* 0x00018c00000b7ab9 */ /* 0x000fe20000000800 */
[----:B------:R-:W-:Y:S01]  /*afb0*/  ULDC UR13, c[0x0][0x154] ;  /* 0x00005500000d7ab9 */ /* 0x000fe20000000800 */
[----:B------:R-:W-:Y:S01]  /*afc0*/  IMAD.MOV.U32 R2, RZ, RZ, R16 ;  /* 0x000000ffff027224 */ /* 0x000fe200078e0010 */
[----:B------:R-:W-:Y:S01]  /*afd0*/  ISETP.NE.AND.EX P1, PT, RZ, UR9, PT, P1 ;  /* 0x00000009ff007c0c */ /* 0x000fe2000bf25310 */
[----:B------:R-:W1:Y:S01]  /*afe0*/  S2UR UR12, SR_CTAID.Y ;  /* 0x00000000000c79c3 */ /* 0x000e620000002600 */
[----:B0-----:R-:W-:-:S05]  /*aff0*/  I2FP.F32.U32 R3, UR7 ;  /* 0x0000000700037c45 */ /* 0x001fca0008201000 */
[----:B------:R-:W-:Y:S01]  /*b000*/  FMUL R12, R3, UR10 ;  /* 0x0000000a030c7c20 */ /* 0x000fe20008400000 */
[----:B------:R-:W-:-:S05]  /*b010*/  IMAD.MOV.U32 R3, RZ, RZ, R17 ;  /* 0x000000ffff037224 */ /* 0x000fca00078e0011 */
[----:B------:R-:W-:Y:S05]  /*b020*/  @!P1 BRA `(.L_x_304) ;  /* 0x0000000000289947 */ /* 0x000fea0003800000 */
[----:B------:R-:W-:Y:S02]  /*b030*/  ULDC UR10, c[0x0][0x634] ;  /* 0x00018d00000a7ab9 */ /* 0x000fe40000000800 */
[----:B------:R-:W-:-:S05]  /*b040*/  IADD3 R7, P1, R16, UR10, RZ ;  /* 0x0000000a10077c10 */ /* 0x000fca000ff3e0ff */
[----:B------:R-:W-:-:S04]  /*b050*/  IMAD.X R13, RZ, RZ, R17, P1 ;  /* 0x000000ffff0d7224 */ /* 0x000fc800008e0611 */
[----:B------:R-:W-:-:S04]  /*b060*/  IMAD.WIDE.U32 R4, R13, UR8, RZ ;  /* 0x000000080d047c25 */ /* 0x000fc8000f8e00ff */
[----:B------:R-:W-:-:S04]  /*b070*/  IMAD.WIDE.U32 R4, P1, R7, UR9, R4 ;  /* 0x0000000907047c25 */ /* 0x000fc8000f820004 */
[----:B------:R-:W-:-:S04]  /*b080*/  IMAD.WIDE.U32 R6, R7, UR8, RZ ;  /* 0x0000000807067c25 */ /* 0x000fc8000f8e00ff */
[----:B------:R-:W-:Y:S01]  /*b090*/  IMAD.X R3, RZ, RZ, RZ, P1 ;  /* 0x000000ffff037224 */ /* 0x000fe200008e06ff */
[----:B------:R-:W-:Y:S01]  /*b0a0*/  IADD3 RZ, P1, R7, R4, RZ ;  /* 0x0000000407ff7210 */ /* 0x000fe20007f3e0ff */
[----:B------:R-:W-:-:S04]  /*b0b0*/  IMAD.MOV.U32 R2, RZ, RZ, R5 ;  /* 0x000000ffff027224 */ /* 0x000fc800078e0005 */
[----:B------:R-:W-:-:S08]  /*b0c0*/  IMAD.WIDE.U32.X R2, R13, UR9, R2, P1 ;  /* 0x000000090d027c25 */ /* 0x000fd000088e0402 */
.L_x_304:
[--C-:B------:R-:W-:Y:S01]  /*b0d0*/  SHF.R.U64 R19, R2, UR11, R3.reuse ;  /* 0x0000000b02137c19 */ /* 0x100fe20008001203 */
[----:B------:R-:W0:Y:S01]  /*b0e0*/  F2I.U32.TRUNC.NTZ R12, R12 ;  /* 0x0000000c000c7305 */ /* 0x000e22000020f000 */
[----:B------:R-:W-:Y:S01]  /*b0f0*/  SHF.R.U32.HI R2, RZ, UR11, R3 ;  /* 0x0000000bff027c19 */ /* 0x000fe20008011603 */
[----:B------:R-:W-:Y:S01]  /*b100*/  ULDC.64 UR8, c[0x0][0x620] ;  /* 0x0001880000087ab9 */ /* 0x000fe20000000a00 */
[----:B------:R-:W-:Y:S01]  /*b110*/  IADD3 R5, P1, RZ, -R19, RZ ;  /* 0x80000013ff057210 */ /* 0x000fe20007f3e0ff */
[----:B------:R-:W-:Y:S01]  /*b120*/  ULDC.64 UR14, c[0x0][0x640] ;  /* 0x00019000000e7ab9 */ /* 0x000fe20000000a00 */
[----:B-1----:R-:W-:Y:S01]  /*b130*/  I2FP.F32.U32 R4, UR12 ;  /* 0x0000000c00047c45 */ /* 0x002fe20008201000 */
[----:B------:R-:W-:Y:S02]  /*b140*/  ULDC UR11, c[0x0][0x658] ;  /* 0x00019600000b7ab9 */ /* 0x000fe40000000800 */
[----:B------:R-:W-:Y:S01]  /*b150*/  IMAD.X R2, RZ, RZ, ~R2, P1 ;  /* 0x000000ffff027224 */ /* 0x000fe200008e0e02 */
[----:B------:R-:W-:Y:S01]  /*b160*/  ISETP.NE.U32.AND P1, PT, RZ, UR14, PT ;  /* 0x0000000eff007c0c */ /* 0x000fe2000bf25070 */
[----:B------:R-:W-:Y:S01]  /*b170*/  FMUL R6, R4, UR13 ;  /* 0x0000000d04067c20 */ /* 0x000fe20008400000 */
[----:B------:R-:W-:Y:S01]  /*b180*/  ULDC UR13, c[0x0][0x648] ;  /* 0x00019200000d7ab9 */ /* 0x000fe20000000800 */
[----:B------:R-:W-:Y:S01]  /*b190*/  IMAD R4, R2, UR8, RZ ;  /* 0x0000000802047c24 */ /* 0x000fe2000f8e02ff */
[----:B------:R-:W-:Y:S01]  /*b1a0*/  ISETP.NE.AND.EX P1, PT, RZ, UR15, PT, P1 ;  /* 0x0000000fff007c0c */ /* 0x000fe2000bf25310 */
[C---:B------:R-:W-:Y:S01]  /*b1b0*/  IMAD.WIDE.U32 R2, R5.reuse, UR8, R16 ;  /* 0x0000000805027c25 */ /* 0x040fe2000f8e0010 */
[----:B0-----:R-:W-:Y:S01]  /*b1c0*/  R2UR UR8, R12 ;  /* 0x000000000c0872ca */ /* 0x001fe200000e0000 */
[----:B------:R-:W0:Y:S01]  /*b1d0*/  F2I.U32.TRUNC.NTZ R6, R6 ;  /* 0x0000000600067305 */ /* 0x000e22000020f000 */
[----:B------:R-:W1:Y:S01]  /*b1e0*/  LDC R12, c[0x0][0x610] ;  /* 0x00018400ff0c7b82 */ /* 0x000e620000000800 */
[----:B------:R-:W-:Y:S01]  /*b1f0*/  IMAD R5, R5, UR9, R4 ;  /* 0x0000000905057c24 */ /* 0x000fe2000f8e0204 */
[----:B------:R-:W-:-:S03]  /*b200*/  ULDC UR9, c[0x0][0x618] ;  /* 0x0001860000097ab9 */ /* 0x000fc60000000800 */
[----:B------:R-:W-:-:S05]  /*b210*/  IMAD.IADD R3, R3, 0x1, R5 ;  /* 0x0000000103037824 */ /* 0x000fca00078e0205 */
[--C-:B------:R-:W-:Y:S02]  /*b220*/  SHF.R.U64 R14, R2, UR9, R3.reuse ;  /* 0x00000009020e7c19 */ /* 0x100fe40008001203 */
[----:B------:R-:W-:Y:S01]  /*b230*/  SHF.R.U32.HI R3, RZ, UR9, R3 ;  /* 0x00000009ff037c19 */ /* 0x000fe20008011603 */
[----:B------:R-:W-:Y:S01]  /*b240*/  ULDC UR9, c[0x0][0x608] ;  /* 0x0001820000097ab9 */ /* 0x000fe20000000800 */
[----:B0-----:R-:W-:Y:S02]  /*b250*/  R2UR UR10, R6 ;  /* 0x00000000060a72ca */ /* 0x001fe400000e0000 */
[--C-:B------:R-:W-:Y:S02]  /*b260*/  SHF.R.U64 R15, R14, UR9, R3.reuse ;  /* 0x000000090e0f7c19 */ /* 0x100fe40008001203 */
[----:B------:R-:W-:Y:S01]  /*b270*/  SHF.R.U32.HI R2, RZ, UR9, R3 ;  /* 0x00000009ff027c19 */ /* 0x000fe20008011603 */
[----:B------:R-:W-:-:S03]  /*b280*/  UIADD3 UR9, -UR8, URZ, URZ ;  /* 0x0000003f08097290 */ /* 0x000fc6000fffe13f */
[--C-:B------:R-:W-:Y:S01]  /*b290*/  SHF.R.U64 R21, R15, UR11, R2.reuse ;  /* 0x0000000b0f157c19 */ /* 0x100fe20008001202 */
[----:B------:R-:W-:Y:S01]  /*b2a0*/  ULDC UR8, c[0x0][0x144] ;  /* 0x0000510000087ab9 */ /* 0x000fe20000000800 */
[----:B------:R-:W-:-:S03]  /*b2b0*/  SHF.R.U32.HI R3, RZ, UR11, R2 ;  /* 0x0000000bff037c19 */ /* 0x000fc60008011602 */
[----:B------:R-:W-:Y:S01]  /*b2c0*/  IMAD.MOV.U32 R2, RZ, RZ, R21 ;  /* 0x000000ffff027224 */ /* 0x000fe200078e0015 */
[----:B------:R-:W-:Y:S06]  /*b2d0*/  @!P1 BRA `(.L_x_305) ;  /* 0x0000000000289947 */ /* 0x000fec0003800000 */
        /* <DEDUP_REMOVED lines=10> */
.L_x_305:
[----:B------:R-:W-:Y:S01]  /*b380*/  UISETP.NE.AND UP0, UPT, UR39, URZ, UPT ;  /* 0x0000003f2700728c */ /* 0x000fe2000bf05270 */
[----:B------:R-:W-:Y:S01]  /*b390*/  SHF.R.U64 R3, R2, UR13, R3 ;  /* 0x0000000d02037c19 */ /* 0x000fe20008001203 */
[----:B------:R-:W-:Y:S01]  /*b3a0*/  UIADD3 UR10, -UR10, URZ, URZ ;  /* 0x0000003f0a0a7290 */ /* 0x000fe2000fffe13f */
[----:B------:R-:W-:Y:S01]  /*b3b0*/  LOP3.LUT R2, R15, UR6, RZ, 0xc0, !PT ;  /* 0x000000060f027c12 */ /* 0x000fe2000f8ec0ff */
[----:B------:R-:W-:Y:S01]  /*b3c0*/  UIMAD UR7, UR8, UR9, UR7 ;  /* 0x00000009080772a4 */ /* 0x000fe2000f8e0207 */
[----:B------:R-:W-:Y:S01]  /*b3d0*/  LOP3.LUT R5, R14, UR4, RZ, 0xc0, !PT ;  /* 0x000000040e057c12 */ /* 0x000fe2000f8ec0ff */
[----:B------:R-:W-:Y:S01]  /*b3e0*/  IMAD.MOV R4, RZ, RZ, -R3 ;  /* 0x000000ffff047224 */ /* 0x000fe200078e0a03 */
[----:B------:R-:W-:Y:S01]  /*b3f0*/  ULDC UR8, c[0x0][0x148] ;  /* 0x0000520000087ab9 */ /* 0x000fe20000000800 */
[----:B------:R-:W-:Y:S01]  /*b400*/  IMAD R3, R3, UR5, R2 ;  /* 0x0000000503037c24 */ /* 0x000fe2000f8e0202 */
[----:B------:R-:W-:Y:S02]  /*b410*/  PLOP3.LUT P1, PT, PT, PT, UP0, 0x80, 0x0 ;  /* 0x000000000000781c */ /* 0x000fe40003f2f008 */
[----:B------:R-:W-:-:S03]  /*b420*/  @UP0 UIMAD UR7, UR8, UR10, UR12 ;  /* 0x0000000a080702a4 */ /* 0x000fc6000f8e020c */
[----:B------:R-:W-:Y:S02]  /*b430*/  ULDC UR8, c[0x0][0x638] ;  /* 0x00018e0000087ab9 */ /* 0x000fe40000000800 */
[----:B------:R-:W-:Y:S02]  /*b440*/  IMAD R2, R4, UR8, R21 ;  /* 0x0000000804027c24 */ /* 0x000fe4000f8e0215 */
[----:B-1----:R-:W-:Y:S01]  /*b450*/  IMAD R12, R3, R12, UR7 ;  /* 0x00000007030c7e24 */ /* 0x002fe2000f8e020c */
[----:B------:R-:W-:Y:S01]  /*b460*/  ULDC UR7, c[0x0][0x600] ;  /* 0x0001800000077ab9 */ /* 0x000fe20000000800 */
[----:B------:R-:W-:Y:S02]  /*b470*/  IMAD.MOV.U32 R3, RZ, RZ, 0x1 ;  /* 0x00000001ff037424 */ /* 0x000fe400078e00ff */
[----:B------:R-:W-:-:S05]  /*b480*/  IMAD R5, R2, UR7, R5 ;  /* 0x0000000702057c24 */ /* 0x000fca000f8e0205 */
[----:B------:R-:W-:Y:S02]  /*b490*/  SEL R2, R5, R12, !P1 ;  /* 0x0000000c05027207 */ /* 0x000fe40004800000 */
[----:B------:R-:W-:-:S07]  /*b4a0*/  SEL R18, R12, R5, !P1 ;  /* 0x000000050c127207 */ /* 0x000fce0004800000 */
.L_x_303:
[----:B------:R-:W-:Y:S05]  /*b4b0*/  BSYNC B1 ;  /* 0x0000000000017941 */ /* 0x000fea0003800000 */
.L_x_302:
[----:B------:R-:W-:-:S13]  /*b4c0*/  LOP3.LUT P1, RZ, R3, 0xff, RZ, 0xc0, !PT ;  /* 0x000000ff03ff7812 */ /* 0x000fda000782c0ff */
[----:B------:R-:W-:Y:S05]  /*b4d0*/  @P1 BRA `(.L_x_306) ;  /* 0xfffffff400341947 */ /* 0x000fea000383ffff */
[----:B------:R-:W-:Y:S05]  /*b4e0*/  BSYNC B0 ;  /* 0x0000000000007941 */ /* 0x000fea0003800000 */
.L_x_294:
[----:B------:R-:W-:-:S03]  /*b4f0*/  UMOV UR7, 0xffffffff ;  /* 0xffffffff00077882 */ /* 0x000fc60000000000 */
[----:B------:R-:W-:Y:S05]  /*b500*/  BRA.DIV UR7, `(.L_x_307) ;  /* 0x0000000607447947 */ /* 0x000fea000b800000 */
[----:B------:R-:W-:-:S13]  /*b510*/  ELECT P6, URZ, PT ;  /* 0x00000000003f782f */ /* 0x000fda00038c0000 */
.L_x_323:
[----:B------:R-:W-:Y:S04]  /*b520*/  BSSY B0, `(.L_x_308) ;  /* 0x000002c000007945 */ /* 0x000fe80003800000 */
[----:B------:R-:W-:Y:S05]  /*b530*/  @!P6 BRA `(.L_x_309) ;  /* 0x0000000000a8e947 */ /* 0x000fea0003800000 */
[----:B------:R-:W-:-:S04]  /*b540*/  ULOP3.LUT UR7, UR41, 0x2, URZ, 0xfc, !UPT ;  /* 0x0000000229077892 */ /* 0x000fc8000f8efc3f */
[----:B------:R-:W-:-:S06]  /*b550*/  UISETP.NE.AND UP0, UPT, UR7, 0x3, UPT ;  /* 0x000000030700788c */ /* 0x000fcc000bf05270 */
[----:B------:R-:W-:-:S13]  /*b560*/  PLOP3.LUT P0, PT, PT, PT, UP0, 0x80, 0x0 ;  /* 0x000000000000781c */ /* 0x000fda0003f0f008 */
[----:B------:R-:W-:Y:S05]  /*b570*/  @!P0 BRA `(.L_x_310) ;  /* 0x0000000000048947 */ /* 0x000fea0003800000 */
[----:B------:R-:W-:Y:S01]  /*b580*/  BPT.TRAP 0x1 ;  /* 0x000000040000795c */ /* 0x000fe20000300000 */
.L_x_310:
[----:B------:R-:W0:Y:S01]  /*b590*/  S2R R3, SR_CgaCtaId ;  /* 0x0000000000037919 */ /* 0x000e220000008800 */
[----:B------:R-:W-:-:S04]  /*b5a0*/  MOV R2, 0x400 ;  /* 0x0000040000027802 */ /* 0x000fc80000000f00 */
[----:B0-----:R-:W-:Y:S02]  /*b5b0*/  LEA R3, R3, R2, 0x18 ;  /* 0x0000000203037211 */ /* 0x001fe400078ec0ff */
[----:B------:R-:W-:-:S03]  /*b5c0*/  SHF.L.U32 R2, R0, 0x1f, RZ ;  /* 0x0000001f00027819 */ /* 0x000fc600000006ff */
[----:B------:R-:W-:-:S04]  /*b5d0*/  VIADD R3, R3, 0x20 ;  /* 0x0000002003037836 */ /* 0x000fc80000000000 */
[C---:B------:R-:W-:Y:S02]  /*b5e0*/  IMAD R7, R8.reuse, 0x8, R3 ;  /* 0x0000000808077824 */ /* 0x040fe400078e0203 */
[----:B------:R-:W-:Y:S02]  /*b5f0*/  VIADD R8, R8, 0x1 ;  /* 0x0000000108087836 */ /* 0x000fe40000000000 */
[----:B------:R-:W0:Y:S03]  /*b600*/  SYNCS.PHASECHK.TRANS64.TRYWAIT P0, [R7+URZ], R2 ;  /* 0x00000002070075a7 */ /* 0x000e26000800017f */
[----:B------:R-:W-:-:S04]  /*b610*/  ISETP.NE.AND P1, PT, R8, 0x4, PT ;  /* 0x000000040800780c */ /* 0x000fc80003f25270 */
[----:B------:R-:W-:Y:S02]  /*b620*/  SEL R5, RZ, 0x1, P1 ;  /* 0x00000001ff057807 */ /* 0x000fe40000800000 */
[----:B------:R-:W-:Y:S02]  /*b630*/  SEL R8, R8, RZ, P1 ;  /* 0x000000ff08087207 */ /* 0x000fe40000800000 */
[----:B------:R-:W-:-:S03]  /*b640*/  LOP3.LUT R5, R0, R5, RZ, 0x3c, !PT ;  /* 0x0000000500057212 */ /* 0x000fc600078e3cff */
[----:B------:R-:W-:Y:S01]  /*b650*/  IMAD R9, R8, 0x8, R3 ;  /* 0x0000000808097824 */ /* 0x000fe200078e0203 */
[----:B------:R-:W-:Y:S01]  /*b660*/  SHF.L.U32 R4, R5, 0x1f, RZ ;  /* 0x0000001f05047819 */ /* 0x000fe200000006ff */
[----:B0-----:R-:W-:Y:S06]  /*b670*/  @!P0 BRA `(.L_x_311) ;  /* 0x0000000400088947 */ /* 0x001fec0003800000 */
.L_x_324:
[----:B------:R-:W1:Y:S01]  /*b680*/  SYNCS.PHASECHK.TRANS64.TRYWAIT P0, [R9+URZ], R4 ;  /* 0x00000004090075a7 */ /* 0x000e62000800017f */
[----:B------:R-:W-:-:S05]  /*b690*/  VIADD R0, R8, 0x1 ;  /* 0x0000000108007836 */ /* 0x000fca0000000000 */
[----:B------:R-:W-:-:S04]  /*b6a0*/  ISETP.NE.AND P1, PT, R0, 0x4, PT ;  /* 0x000000040000780c */ /* 0x000fc80003f25270 */
[----:B0-----:R-:W-:Y:S02]  /*b6b0*/  SEL R2, RZ, 0x1, P1 ;  /* 0x00000001ff027807 */ /* 0x001fe40000800000 */
[----:B------:R-:W-:Y:S02]  /*b6c0*/  SEL R0, R0, RZ, P1 ;  /* 0x000000ff00007207 */ /* 0x000fe40000800000 */
[----:B------:R-:W-:-:S03]  /*b6d0*/  LOP3.LUT R7, R5, R2, RZ, 0x3c, !PT ;  /* 0x0000000205077212 */ /* 0x000fc600078e3cff */
[----:B------:R-:W-:Y:S01]  /*b6e0*/  IMAD R6, R0, 0x8, R3 ;  /* 0x0000000800067824 */ /* 0x000fe200078e0203 */
[----:B------:R-:W-:Y:S01]  /*b6f0*/  SHF.L.U32 R5, R7, 0x1f, RZ ;  /* 0x0000001f07057819 */ /* 0x000fe200000006ff */
[----:B-1----:R-:W-:Y:S06]  /*b700*/  @!P0 BRA `(.L_x_312) ;  /* 0x0000000000f88947 */ /* 0x002fec0003800000 */
.L_x_325:
[----:B------:R-:W1:Y:S01]  /*b710*/  SYNCS.PHASECHK.TRANS64.TRYWAIT P0, [R6+URZ], R5 ;  /* 0x00000005060075a7 */ /* 0x000e62000800017f */
[----:B------:R-:W-:-:S05]  /*b720*/  VIADD R0, R0, 0x1 ;  /* 0x0000000100007836 */ /* 0x000fca0000000000 */
[----:B------:R-:W-:-:S04]  /*b730*/  ISETP.NE.AND P1, PT, R0, 0x4, PT ;  /* 0x000000040000780c */ /* 0x000fc80003f25270 */
[----:B------:R-:W-:Y:S02]  /*b740*/  SEL R2, RZ, 0x1, P1 ;  /* 0x00000001ff027807 */ /* 0x000fe40000800000 */
[----:B------:R-:W-:Y:S02]  /*b750*/  SEL R0, R0, RZ, P1 ;  /* 0x000000ff00007207 */ /* 0x000fe40000800000 */
[----:B------:R-:W-:Y:S01]  /*b760*/  LOP3.LUT R2, R7, R2, RZ, 0x3c, !PT ;  /* 0x0000000207027212 */ /* 0x000fe200078e3cff */
[----:B-1----:R-:W-:Y:S06]  /*b770*/  @!P0 BRA `(.L_x_313) ;  /* 0x0000000000f08947 */ /* 0x002fec0003800000 */
.L_x_326:
[----:B------:R-:W-:Y:S01]  /*b780*/  IMAD R3, R0, 0x8, R3 ;  /* 0x0000000800037824 */ /* 0x000fe200078e0203 */
[----:B------:R-:W-:-:S07]  /*b790*/  SHF.L.U32 R0, R2, 0x1f, RZ ;  /* 0x0000001f02007819 */ /* 0x000fce00000006ff */
.L_x_314:
[----:B--2---:R2:W3:Y:S02]  /*b7a0*/  SYNCS.PHASECHK.TRANS64.TRYWAIT P0, [R3+URZ], R0 ;  /* 0x00000000030075a7 */ /* 0x0044e4000800017f */
[----:B---3--:R-:W-:Y:S05]  /*b7b0*/  @!P0 NANOSLEEP.SYNCS 0x989680 ;  /* 0x009896800000895d */ /* 0x008fea0003900000 */
[----:B------:R-:W3:Y:S02]  /*b7c0*/  @!P0 SYNCS.PHASECHK.TRANS64 P0, [R3+URZ], R0 ;  /* 0x00000000030085a7 */ /* 0x000ee4000800007f */
[----:B---3--:R-:W-:Y:S05]  /*b7d0*/  @!P0 BRA `(.L_x_314) ;  /* 0xfffffffc00f08947 */ /* 0x008fea000383ffff */
.L_x_309:
[----:B------:R-:W-:Y:S05]  /*b7e0*/  BSYNC B0 ;  /* 0x0000000000007941 */ /* 0x000fea0003800000 */
.L_x_308:
[----:B------:R-:W-:Y:S05]  /*b7f0*/  EXIT ;  /* 0x000000000000794d */ /* 0x000fea0003800000 */
.L_x_18:
[----:B0-----:R0:W1:Y:S02]  /*b800*/  SYNCS.PHASECHK.TRANS64.TRYWAIT P0, [R159+URZ], R0 ;  /* 0x000000009f0075a7 */ /* 0x001064000800017f */
[----:B-1----:R-:W-:Y:S05]  /*b810*/  @!P0 NANOSLEEP.SYNCS 0x989680 ;  /* 0x009896800000895d */ /* 0x002fea0003900000 */
[----:B------:R-:W1:Y:S02]  /*b820*/  @!P0 SYNCS.PHASECHK.TRANS64 P0, [R159+URZ], R0 ;  /* 0x000000009f0085a7 */ /* 0x000e64000800007f */
[----:B-1----:R-:W-:Y:S05]  /*b830*/  @!P0 BRA `(.L_x_18) ;  /* 0xfffffffc00f08947 */ /* 0x002fea000383ffff */
[----:B------:R-:W-:Y:S05]  /*b840*/  BRA `(.L_x_315) ;  /* 0xffffff5c00e47947 */ /* 0x000fea000383ffff */
.L_x_23:
[----:B-1----:R1:W2:Y:S02]  /*b850*/  SYNCS.PHASECHK.TRANS64.TRYWAIT P1, [R3+URZ], R0 ;  /* 0x00000000030075a7 */ /* 0x0022a4000802017f */
[----:B--2---:R-:W-:Y:S05]  /*b860*/  @!P1 NANOSLEEP.SYNCS 0x989680 ;  /* 0x009896800000995d */ /* 0x004fea0003900000 */
[----:B------:R-:W2:Y:S02]  /*b870*/  @!P1 SYNCS.PHASECHK.TRANS64 P1, [R3+URZ], R0 ;  /* 0x00000000030095a7 */ /* 0x000ea4000802007f */
[----:B--2---:R-:W-:Y:S05]  /*b880*/  @!P1 BRA `(.L_x_23) ;  /* 0xfffffffc00f09947 */ /* 0x004fea000383ffff */
[----:B------:R-:W-:Y:S05]  /*b890*/  BRA `(.L_x_22) ;  /* 0xffffff6000547947 */ /* 0x000fea000383ffff */
.L_x_28:
[----:B-1----:R-:W-:-:S04]  /*b8a0*/  IMAD.U32 R5, RZ, RZ, UR4 ;  /* 0x00000004ff057e24 */ /* 0x002fc8000f8e00ff */
[----:B------:R1:W2:Y:S03]  /*b8b0*/  SYNCS.PHASECHK.TRANS64.TRYWAIT P1, [R5+URZ], R4 ;  /* 0x00000004050075a7 */ /* 0x0002a6000802017f */
[----:B--2---:R-:W-:Y:S05]  /*b8c0*/  @!P1 NANOSLEEP.SYNCS 0x989680 ;  /* 0x009896800000995d */ /* 0x004fea0003900000 */
[----:B------:R-:W2:Y:S02]  /*b8d0*/  @!P1 SYNCS.PHASECHK.TRANS64 P1, [R5+URZ], R4 ;  /* 0x00000004050095a7 */ /* 0x000ea4000802007f */
[----:B--2---:R-:W-:Y:S05]  /*b8e0*/  @!P1 BRA `(.L_x_28) ;  /* 0xfffffffc00ec9947 */ /* 0x004fea000383ffff */
[----:B------:R-:W-:Y:S05]  /*b8f0*/  BRA `(.L_x_27) ;  /* 0xffffff6400307947 */ /* 0x000fea000383ffff */
.L_x_34:
[----:B0-----:R0:W1:Y:S02]  /*b900*/  SYNCS.PHASECHK.TRANS64.TRYWAIT P0, [R159+URZ+0x10], R0 ;  /* 0x000010009f0075a7 */ /* 0x001064000800017f */
[----:B-1----:R-:W-:Y:S05]  /*b910*/  @!P0 NANOSLEEP.SYNCS 0x989680 ;  /* 0x009896800000895d */ /* 0x002fea0003900000 */
[----:B------:R-:W1:Y:S02]  /*b920*/  @!P0 SYNCS.PHASECHK.TRANS64 P0, [R159+URZ+0x10], R0 ;  /* 0x000010009f0085a7 */ /* 0x000e64000800007f */
[----:B-1----:R-:W-:Y:S05]  /*b930*/  @!P0 BRA `(.L_x_34) ;  /* 0xfffffffc00f08947 */ /* 0x002fea000383ffff */
[----:B------:R-:W-:Y:S05]  /*b940*/  BRA `(.L_x_316) ;  /* 0xffffff68008c7947 */ /* 0x000fea000383ffff */
.L_x_295:
[----:B------:R-:W-:Y:S01]  /*b950*/  BSSY B1, `(.L_x_317) ;  /* 0x0000006000017945 */ /* 0x000fe20003800000 */
[----:B------:R-:W-:-:S07]  /*b960*/  IMAD.MOV.U32 R15, RZ, RZ, -0x1 ;  /* 0xffffffffff0f7424 */ /* 0x000fce00078e00ff */
[----:B------:R-:W-:Y:S05]  /*b970*/  WARPSYNC.COLLECTIVE R15, `(.L_x_318) ;  /* 0x000000000f0c7348 */ /* 0x000fea0003c00000 */
[----:B------:R-:W-:Y:S02]  /*b980*/  ELECT P6, UR62, PT ;  /* 0x00000000003e782f */ /* 0x000fe400038c0000 */
[----:B------:R-:W-:Y:S01]  /*b990*/  MOV R14, UR62 ;  /* 0x0000003e000e7c02 */ /* 0x000fe20008000f00 */
[----:B------:R-:W-:Y:S10]  /*b9a0*/  ENDCOLLECTIVE ;  /* 0x000000000000791b */ /* 0x000ff40003800000 */
.L_x_318:
[----:B------:R-:W-:Y:S05]  /*b9b0*/  BSYNC B1 ;  /* 0x0000000000017941 */ /* 0x000fea0003800000 */
.L_x_317:
[----:B------:R-:W-:Y:S05]  /*b9c0*/  BRA `(.L_x_319) ;  /* 0xfffffff000047947 */ /* 0x000fea000383ffff */
.L_x_298:
[----:B-1----:R1:W2:Y:S02]  /*b9d0*/  SYNCS.PHASECHK.TRANS64.TRYWAIT P1, [R7+URZ+0x20], R4 ;  /* 0x00002004070075a7 */ /* 0x0022a4000802017f */
[----:B--2---:R-:W-:Y:S05]  /*b9e0*/  @!P1 NANOSLEEP.SYNCS 0x989680 ;  /* 0x009896800000995d */ /* 0x004fea0003900000 */
[----:B------:R-:W2:Y:S02]  /*b9f0*/  @!P1 SYNCS.PHASECHK.TRANS64 P1, [R7+URZ+0x20], R4 ;  /* 0x00002004070095a7 */ /* 0x000ea4000802007f */
[----:B--2---:R-:W-:Y:S05]  /*ba00*/  @!P1 BRA `(.L_x_298) ;  /* 0xfffffffc00f09947 */ /* 0x004fea000383ffff */
[----:B------:R-:W-:Y:S05]  /*ba10*/  BRA `(.L_x_320) ;  /* 0xfffffff000387947 */ /* 0x000fea000383ffff */
.L_x_307:
[----:B------:R-:W-:Y:S01]  /*ba20*/  BSSY B0, `(.L_x_321) ;  /* 0x0000006000007945 */ /* 0x000fe20003800000 */
[----:B------:R-:W-:-:S07]  /*ba30*/  IMAD.MOV.U32 R15, RZ, RZ, -0x1 ;  /* 0xffffffffff0f7424 */ /* 0x000fce00078e00ff */
[----:B------:R-:W-:Y:S05]  /*ba40*/  WARPSYNC.COLLECTIVE R15, `(.L_x_322) ;  /* 0x000000000f0c7348 */ /* 0x000fea0003c00000 */
[----:B------:R-:W-:Y:S02]  /*ba50*/  ELECT P6, UR62, PT ;  /* 0x00000000003e782f */ /* 0x000fe400038c0000 */
[----:B------:R-:W-:Y:S01]  /*ba60*/  MOV R14, UR62 ;  /* 0x0000003e000e7c02 */ /* 0x000fe20008000f00 */
[----:B------:R-:W-:Y:S10]  /*ba70*/  ENDCOLLECTIVE ;  /* 0x000000000000791b */ /* 0x000ff40003800000 */
.L_x_322:
[----:B------:R-:W-:Y:S05]  /*ba80*/  BSYNC B0 ;  /* 0x0000000000007941 */ /* 0x000fea0003800000 */
.L_x_321:
[----:B------:R-:W-:Y:S05]  /*ba90*/  BRA `(.L_x_323) ;  /* 0xfffffff800a07947 */ /* 0x000fea000383ffff */
.L_x_311:
[----:B0-----:R0:W1:Y:S02]  /*baa0*/  SYNCS.PHASECHK.TRANS64.TRYWAIT P0, [R7+URZ], R2 ;  /* 0x00000002070075a7 */ /* 0x001064000800017f */
[----:B-1----:R-:W-:Y:S05]  /*bab0*/  @!P0 NANOSLEEP.SYNCS 0x989680 ;  /* 0x009896800000895d */ /* 0x002fea0003900000 */
[----:B------:R-:W1:Y:S02]  /*bac0*/  @!P0 SYNCS.PHASECHK.TRANS64 P0, [R7+URZ], R2 ;  /* 0x00000002070085a7 */ /* 0x000e64000800007f */
[----:B-1----:R-:W-:Y:S05]  /*bad0*/  @!P0 BRA `(.L_x_311) ;  /* 0xfffffffc00f08947 */ /* 0x002fea000383ffff */
[----:B------:R-:W-:Y:S05]  /*bae0*/  BRA `(.L_x_324) ;  /* 0xfffffff800e47947 */ /* 0x000fea000383ffff */
.L_x_312:
[----:B0-----:R0:W1:Y:S02]  /*baf0*/  SYNCS.PHASECHK.TRANS64.TRYWAIT P0, [R9+URZ], R4 ;  /* 0x00000004090075a7 */ /* 0x001064000800017f */
[----:B-1----:R-:W-:Y:S05]  /*bb00*/  @!P0 NANOSLEEP.SYNCS 0x989680 ;  /* 0x009896800000895d */ /* 0x002fea0003900000 */
[----:B------:R-:W1:Y:S02]  /*bb10*/  @!P0 SYNCS.PHASECHK.TRANS64 P0, [R9+URZ], R4 ;  /* 0x00000004090085a7 */ /* 0x000e64000800007f */
[----:B-1----:R-:W-:Y:S05]  /*bb20*/  @!P0 BRA `(.L_x_312) ;  /* 0xfffffffc00f08947 */ /* 0x002fea000383ffff */
[----:B------:R-:W-:Y:S05]  /*bb30*/  BRA `(.L_x_325) ;  /* 0xfffffff800f47947 */ /* 0x000fea000383ffff */
.L_x_313:
[----:B-1----:R1:W2:Y:S02]  /*bb40*/  SYNCS.PHASECHK.TRANS64.TRYWAIT P0, [R6+URZ], R5 ;  /* 0x00000005060075a7 */ /* 0x0022a4000800017f */
[----:B--2---:R-:W-:Y:S05]  /*bb50*/  @!P0 NANOSLEEP.SYNCS 0x989680 ;  /* 0x009896800000895d */ /* 0x004fea0003900000 */
[----:B------:R-:W2:Y:S02]  /*bb60*/  @!P0 SYNCS.PHASECHK.TRANS64 P0, [R6+URZ], R5 ;  /* 0x00000005060085a7 */ /* 0x000ea4000800007f */
[----:B--2---:R-:W-:Y:S05]  /*bb70*/  @!P0 BRA `(.L_x_313) ;  /* 0xfffffffc00f08947 */ /* 0x004fea000383ffff */
[----:B------:R-:W-:Y:S05]  /*bb80*/  BRA `(.L_x_326) ;  /* 0xfffffff800fc7947 */ /* 0x000fea000383ffff */
.L_x_327:
[----:B------:R-:W-:-:S00]  /*bb90*/  BRA `(.L_x_327) ;  /* 0xfffffffc00fc7947 */ /* 0x000fc0000383ffff */
[----:B------:R-:W-:-:S00]  /*bba0*/  NOP ;  /* 0x0000000000007918 */ /* 0x000fc00000000000 */
        /* <DEDUP_REMOVED lines=13> */
.L_x_328:


//--------------------- .nv.global.init           --------------------------
	.section	.nv.global.init,"aw",@progbits
.nv.global.init:
	.type		$str$22,@object
	.size		$str$22,($str$23 - $str$22)
$str$22:
        /*0000*/ 	.byte	0x6b, 0x5f, 0x74, 0x69, 0x6c, 0x65, 0x5f, 0x63, 0x6f, 0x75, 0x6e, 0x74, 0x20, 0x3e, 0x3d, 0x20
        /*0010*/ 	.byte	0x31, 0x00
	.type		$str$23,@object
	.size		$str$23,(__unnamed_1 - $str$23)
$str$23:
        /*0012*/ 	.byte	0x2f, 0x74, 0x6d, 0x70, 0x2f, 0x63, 0x75, 0x74, 0x6c, 0x61, 0x73, 0x73, 0x5f, 0x73, 0x77, 0x65
        /*0022*/ 	.byte	0x65, 0x70, 0x5f, 0x73, 0x72, 0x63, 0x2f, 0x69, 0x6e, 0x63, 0x6c, 0x75, 0x64, 0x65, 0x2f, 0x63
        /*0032*/ 	.byte	0x75, 0x74, 0x6c, 0x61, 0x73, 0x73, 0x2f, 0x67, 0x65, 0x6d, 0x6d, 0x2f, 0x63, 0x6f, 0x6c, 0x6c
        /*0042*/ 	.byte	0x65, 0x63, 0x74, 0x69, 0x76, 0x65, 0x2f, 0x73, 0x6d, 0x39, 0x30, 0x5f, 0x6d, 0x6d, 0x61, 0x5f
        /*0052*/ 	.byte	0x74, 0x6d, 0x61, 0x5f, 0x67, 0x6d, 0x6d, 0x61, 0x5f, 0x73, 0x73, 0x5f, 0x77, 0x61, 0x72, 0x70
        /*0062*/ 	.byte	0x73, 0x70, 0x65, 0x63, 0x69, 0x61, 0x6c, 0x69, 0x7a, 0x65, 0x64, 0x2e, 0x68, 0x70, 0x70, 0x00
	.type		__unnamed_1,@object
	.size		__unnamed_1,(.L_0 - __unnamed_1)
__unnamed_1:
        /*0072*/ 	.byte	0x76, 0x6f, 0x69, 0x64, 0x20, 0x63, 0x75, 0x74, 0x6c, 0x61, 0x73, 0x73, 0x3a, 0x3a, 0x67, 0x65
        /* <DEDUP_REMOVED lines=177> */
        /*0b92*/ 	.byte	0x74, 0x69, 0x74, 0x79, 0x5d, 0x00
.L_0:


//--------------------- .nv.shared._ZN7cutlass13device_kernelINS_4gemm6kernel13GemmUniversalIN4cute5tupleIJiiiiEEENS1_10collective13CollectiveMmaINS1_34MainloopSm90TmaGmmaWarpSpecializedILi4ENS5_IJNS4_1CILi2EEENSA_ILi1EEESC_EEENS1_32KernelTmaWarpSpecializedPingpongEEENS5_IJNSA_ILi64EEENSA_ILi256EEENSA_ILi32EEEEEENS_10tfloat32_tENS5_IJlSC_lEEESK_SL_NS4_8TiledMMAINS4_8MMA_AtomIJNS4_4SM904GMMA30MMA_64x256x8_F32TF32TF32_SS_TNILNSP_7ScaleInE1ELSR_1EEEEEENS4_6LayoutINS5_IJSC_SC_SC_EEENS5_IJNSA_ILi0EEESW_SW_EEEEENS5_IJNS4_10UnderscoreESZ_SZ_EEEEENS4_13SM90_TMA_LOADENS4_14ComposedLayoutINS4_7SwizzleILi3ELi4ELi3EEENS4_18smem_ptr_flag_bitsILi32EEENSU_INS5_IJNSA_ILi8EEESI_EEENS5_IJSI_SC_EEEEEEEvNS4_8identityENS4_23SM90_TMA_LOAD_MULTICASTES1C_vS1D_EENS_8epilogue10collective6detail29Sm90TmaWarpSpecializedAdapterINS1H_15DefaultEpilogueISK_SL_SL_NS1G_6thread17LinearCombinationISK_Li1EffLNS1L_9ScaleType4KindE0ELNS_15FloatRoundStyleE2ESK_EENS1_15EpilogueDefaultEEEEEvvEEEEvNT_6ParamsE --------------------------
	.section	.nv.shared._ZN7cutlass13device_kernelINS_4gemm6kernel13GemmUniversalIN4cute5tupleIJiiiiEEENS1_10collective13CollectiveMmaINS1_34MainloopSm90TmaGmmaWarpSpecializedILi4ENS5_IJNS4_1CILi2EEENSA_ILi1EEESC_EEENS1_32KernelTmaWarpSpecializedPingpongEEENS5_IJNSA_ILi64EEENSA_ILi256EEENSA_ILi32EEEEEENS_10tfloat32_tENS5_IJlSC_lEEESK_SL_NS4_8TiledMMAINS4_8MMA_AtomIJNS4_4SM904GMMA30MMA_64x256x8_F32TF32TF32_SS_TNILNSP_7ScaleInE1ELSR_1EEEEEENS4_6LayoutINS5_IJSC_SC_SC_EEENS5_IJNSA_ILi0EEESW_SW_EEEEENS5_IJNS4_10UnderscoreESZ_SZ_EEEEENS4_13SM90_TMA_LOADENS4_14ComposedLayoutINS4_7SwizzleILi3ELi4ELi3EEENS4_18smem_ptr_flag_bitsILi32EEENSU_INS5_IJNSA_ILi8EEESI_EEENS5_IJSI_SC_EEEEEEEvNS4_8identityENS4_23SM90_TMA_LOAD_MULTICASTES1C_vS1D_EENS_8epilogue10collective6detail29Sm90TmaWarpSpecializedAdapterINS1H_15DefaultEpilogueISK_SL_SL_NS1G_6thread17LinearCombinationISK_Li1EffLNS1L_9ScaleType4KindE0ELNS_15FloatRoundStyleE2ESK_EENS1_15EpilogueDefaultEEEEEvvEEEEvNT_6ParamsE,"aw",@nobits
	.sectionflags	@""
	.align	16
	.zero		1024


//--------------------- .nv.shared.reserved.0     --------------------------
	.section	.nv.shared.reserved.0,"aw",@nobits
	.weak		__nv_reservedSMEM_offset_0_alias
	.size		__nv_reservedSMEM_offset_0_alias, 0, 0
	.other		__nv_reservedSMEM_offset_0_alias,@"STO_CUDA_RESERVED_SHARED STV_DEFAULT"
__nv_reservedSMEM_offset_0_alias:
	.zero		0


//--------------------- .nv.global                --------------------------
	.section	.nv.global,"aw",@nobits
.nv.global:
	.type		_ZN39_INTERNAL_6e87ccf8_4_k_cu_f8f8d671_67734cute1_E,@object
	.size		_ZN39_INTERNAL_6e87ccf8_4_k_cu_f8f8d671_67734cute1_E,(_ZN39_INTERNAL_6e87ccf8_4_k_cu_f8f8d671_67734cuda3std3__45__cpo6cbeginE - _ZN39_INTERNAL_6e87ccf8_4_k_cu_f8f8d671_67734cute1_E)
_ZN39_INTERNAL_6e87ccf8_4_k_cu_f8f8d671_67734cute1_E:
	.zero		1
	.type		_ZN39_INTERNAL_6e87ccf8_4_k_cu_f8f8d671_67734cuda3std3__45__cpo6cbeginE,@object
	.size		_ZN39_INTERNAL_6e87ccf8_4_k_cu_f8f8d671_67734cuda3std3__45__cpo6cbeginE,(_ZN39_INTERNAL_6e87ccf8_4_k_cu_f8f8d671_67734cuda3std3__48in_placeE - _ZN39_INTERNAL_6e87ccf8_4_k_cu_f8f8d671_67734cuda3std3__45__cpo6cbeginE)
_ZN39_INTERNAL_6e87ccf8_4_k_cu_f8f8d671_67734cuda3std3__45__cpo6cbeginE:
	.zero		1
	.type		_ZN39_INTERNAL_6e87ccf8_4_k_cu_f8f8d671_67734cuda3std3__48in_placeE,@object
	.size		_ZN39_INTERNAL_6e87ccf8_4_k_cu_f8f8d671_67734cuda3std3__48in_placeE,(_ZN39_INTERNAL_6e87ccf8_4_k_cu_f8f8d671_67734cuda3std6ranges3__45__cpo9iter_moveE - _ZN39_INTERNAL_6e87ccf8_4_k_cu_f8f8d671_67734cuda3std3__48in_placeE)
_ZN39_INTERNAL_6e87ccf8_4_k_cu_f8f8d671_67734cuda3std3__48in_placeE:
	.zero		1
	.type		_ZN39_INTERNAL_6e87ccf8_4_k_cu_f8f8d671_67734cuda3std6ranges3__45__cpo9iter_moveE,@object
	.size		_ZN39_INTERNAL_6e87ccf8_4_k_cu_f8f8d671_67734cuda3std6ranges3__45__cpo9iter_moveE,(_ZN39_INTERNAL_6e87ccf8_4_k_cu_f8f8d671_67734cuda3std3__45__cpo5beginE - _ZN39_INTERNAL_6e87ccf8_4_k_cu_f8f8d671_67734cuda3std6ranges3__45__cpo9iter_moveE)
_ZN39_INTERNAL_6e87ccf8_4_k_cu_f8f8d671_67734cuda3std6ranges3__45__cpo9iter_moveE:
	.zero		1
	.type		_ZN39_INTERNAL_6e87ccf8_4_k_cu_f8f8d671_67734cuda3std3__45__cpo5beginE,@object
	.size		_ZN39_INTERNAL_6e87ccf8_4_k_cu_f8f8d671_67734cuda3std3__45__cpo5beginE,(_ZN39_INTERNAL_6e87ccf8_4_k_cu_f8f8d671_67734cuda3std3__441_GLOBAL__N__6e87ccf8_4_k_cu_f8f8d671_67736ignoreE - _ZN39_INTERNAL_6e87ccf8_4_k_cu_f8f8d671_67734cuda3std3__45__cpo5beginE)
_ZN39_INTERNAL_6e87ccf8_4_k_cu_f8f8d671_67734cuda3std3__45__cpo5beginE:
	.zero		1
	.type		_ZN39_INTERNAL_6e87ccf8_4_k_cu_f8f8d671_67734cuda3std3__441_GLOBAL__N__6e87ccf8_4_k_cu_f8f8d671_67736ignoreE,@object
	.size		_ZN39_INTERNAL_6e87ccf8_4_k_cu_f8f8d671_67734cuda3std3__441_GLOBAL__N__6e87ccf8_4_k_cu_f8f8d671_67736ignoreE,(_ZN39_INTERNAL_6e87ccf8_4_k_cu_f8f8d671_67734cute7productE - _ZN39_INTERNAL_6e87ccf8_4_k_cu_f8f8d671_67734cuda3std3__441_GLOBAL__N__6e87ccf8_4_k_cu_f8f8d671_67736ignoreE)
_ZN39_INTERNAL_6e87ccf8_4_k_cu_f8f8d671_67734cuda3std3__441_GLOBAL__N__6e87ccf8_4_k_cu_f8f8d671_67736ignoreE:
	.zero		1
	.type		_ZN39_INTERNAL_6e87ccf8_4_k_cu_f8f8d671_67734cute7productE,@object
	.size		_ZN39_INTERNAL_6e87ccf8_4_k_cu_f8f8d671_67734cute7productE,(_ZN39_INTERNAL_6e87ccf8_4_k_cu_f8f8d671_67734cuda3std3__45__cpo3endE - _ZN39_INTERNAL_6e87ccf8_4_k_cu_f8f8d671_67734cute7productE)
_ZN39_INTERNAL_6e87ccf8_4_k_cu_f8f8d671_67734cute7productE:
	.zero		1
	.type		_ZN39_INTERNAL_6e87ccf8_4_k_cu_f8f8d671_67734cuda3std3__45__cpo3endE,@object
	.size		_ZN39_INTERNAL_6e87ccf8_4_k_cu_f8f8d671_67734cuda3std3__45__cpo3endE,(_ZN39_INTERNAL_6e87ccf8_4_k_cu_f8f8d671_67734cuda3std3__419piecewise_constructE - _ZN39_INTERNAL_6e87ccf8_4_k_cu_f8f8d671_67734cuda3std3__45__cpo3endE)
_ZN39_INTERNAL_6e87ccf8_4_k_cu_f8f8d671_67734cuda3std3__45__cpo3endE:
	.zero		1
	.type		_ZN39_INTERNAL_6e87ccf8_4_k_cu_f8f8d671_67734cuda3std3__419piecewise_constructE,@object
	.size		_ZN39_INTERNAL_6e87ccf8_4_k_cu_f8f8d671_67734cuda3std3__419piecewise_constructE,(_ZN39_INTERNAL_6e87ccf8_4_k_cu_f8f8d671_67734cuda3std3__45__cpo4cendE - _ZN39_INTERNAL_6e87ccf8_4_k_cu_f8f8d671_67734cuda3std3__419piecewise_constructE)
_ZN39_INTERNAL_6e87ccf8_4_k_cu_f8f8d671_67734cuda3std3__419piecewise_constructE:
	.zero		1
	.type		_ZN39_INTERNAL_6e87ccf8_4_k_cu_f8f8d671_67734cuda3std3__45__cpo4cendE,@object
	.size		_ZN39_INTERNAL_6e87ccf8_4_k_cu_f8f8d671_67734cuda3std3__45__cpo4cendE,(_ZN39_INTERNAL_6e87ccf8_4_k_cu_f8f8d671_67734cuda3std6ranges3__45__cpo4swapE - _ZN39_INTERNAL_6e87ccf8_4_k_cu_f8f8d671_67734cuda3std3__45__cpo4cendE)
_ZN39_INTERNAL_6e87ccf8_4_k_cu_f8f8d671_67734cuda3std3__45__cpo4cendE:
	.zero		1
	.type		_ZN39_INTERNAL_6e87ccf8_4_k_cu_f8f8d671_67734cuda3std6ranges3__45__cpo4swapE,@object
	.size		_ZN39_INTERNAL_6e87ccf8_4_k_cu_f8f8d671_67734cuda3std6ranges3__45__cpo4swapE,(.L_8 - _ZN39_INTERNAL_6e87ccf8_4_k_cu_f8f8d671_67734cuda3std6ranges3__45__cpo4swapE)
_ZN39_INTERNAL_6e87ccf8_4_k_cu_f8f8d671_67734cuda3std6ranges3__45__cpo4swapE:
	.zero		1
.L_8:


//--------------------- .nv.constant0._ZN7cutlass13device_kernelINS_4gemm6kernel13GemmUniversalIN4cute5tupleIJiiiiEEENS1_10collective13CollectiveMmaINS1_34MainloopSm90TmaGmmaWarpSpecializedILi4ENS5_IJNS4_1CILi2EEENSA_ILi1EEESC_EEENS1_32KernelTmaWarpSpecializedPingpongEEENS5_IJNSA_ILi64EEENSA_ILi256EEENSA_ILi32EEEEEENS_10tfloat32_tENS5_IJlSC_lEEESK_SL_NS4_8TiledMMAINS4_8MMA_AtomIJNS4_4SM904GMMA30MMA_64x256x8_F32TF32TF32_SS_TNILNSP_7ScaleInE1ELSR_1EEEEEENS4_6LayoutINS5_IJSC_SC_SC_EEENS5_IJNSA_ILi0EEESW_SW_EEEEENS5_IJNS4_10UnderscoreESZ_SZ_EEEEENS4_13SM90_TMA_LOADENS4_14ComposedLayoutINS4_7SwizzleILi3ELi4ELi3EEENS4_18smem_ptr_flag_bitsILi32EEENSU_INS5_IJNSA_ILi8EEESI_EEENS5_IJSI_SC_EEEEEEEvNS4_8identityENS4_23SM90_TMA_LOAD_MULTICASTES1C_vS1D_EENS_8epilogue10collective6detail29Sm90TmaWarpSpecializedAdapterINS1H_15DefaultEpilogueISK_SL_SL_NS1G_6thread17LinearCombinationISK_Li1EffLNS1L_9ScaleType4KindE0ELNS_15FloatRoundStyleE2ESK_EENS1_15EpilogueDefaultEEEEEvvEEEEvNT_6ParamsE --------------------------
	.section	.nv.constant0._ZN7cutlass13device_kernelINS_4gemm6kernel13GemmUniversalIN4cute5tupleIJiiiiEEENS1_10collective13CollectiveMmaINS1_34MainloopSm90TmaGmmaWarpSpecializedILi4ENS5_IJNS4_1CILi2EEENSA_ILi1EEESC_EEENS1_32KernelTmaWarpSpecializedPingpongEEENS5_IJNSA_ILi64EEENSA_ILi256EEENSA_ILi32EEEEEENS_10tfloat32_tENS5_IJlSC_lEEESK_SL_NS4_8TiledMMAINS4_8MMA_AtomIJNS4_4SM904GMMA30MMA_64x256x8_F32TF32TF32_SS_TNILNSP_7ScaleInE1ELSR_1EEEEEENS4_6LayoutINS5_IJSC_SC_SC_EEENS5_IJNSA_ILi0EEESW_SW_EEEEENS5_IJNS4_10UnderscoreESZ_SZ_EEEEENS4_13SM90_TMA_LOADENS4_14ComposedLayoutINS4_7SwizzleILi3ELi4ELi3EEENS4_18smem_ptr_flag_bitsILi32EEENSU_INS5_IJNSA_ILi8EEESI_EEENS5_IJSI_SC_EEEEEEEvNS4_8identityENS4_23SM90_TMA_LOAD_MULTICASTES1C_vS1D_EENS_8epilogue10collective6detail29Sm90TmaWarpSpecializedAdapterINS1H_15DefaultEpilogueISK_SL_SL_NS1G_6thread17LinearCombinationISK_Li1EffLNS1L_9ScaleType4KindE0ELNS_15FloatRoundStyleE2ESK_EENS1_15EpilogueDefaultEEEEEvvEEEEvNT_6ParamsE,"a",@progbits
	.sectionflags	@""
	.align	4
.nv.constant0._ZN7cutlass13device_kernelINS_4gemm6kernel13GemmUniversalIN4cute5tupleIJiiiiEEENS1_10collective13CollectiveMmaINS1_34MainloopSm90TmaGmmaWarpSpecializedILi4ENS5_IJNS4_1CILi2EEENSA_ILi1EEESC_EEENS1_32KernelTmaWarpSpecializedPingpongEEENS5_IJNSA_ILi64EEENSA_ILi256EEENSA_ILi32EEEEEENS_10tfloat32_tENS5_IJlSC_lEEESK_SL_NS4_8TiledMMAINS4_8MMA_AtomIJNS4_4SM904GMMA30MMA_64x256x8_F32TF32TF32_SS_TNILNSP_7ScaleInE1ELSR_1EEEEEENS4_6LayoutINS5_IJSC_SC_SC_EEENS5_IJNSA_ILi0EEESW_SW_EEEEENS5_IJNS4_10UnderscoreESZ_SZ_EEEEENS4_13SM90_TMA_LOADENS4_14ComposedLayoutINS4_7SwizzleILi3ELi4ELi3EEENS4_18smem_ptr_flag_bitsILi32EEENSU_INS5_IJNSA_ILi8EEESI_EEENS5_IJSI_SC_EEEEEEEvNS4_8identityENS4_23SM90_TMA_LOAD_MULTICASTES1C_vS1D_EENS_8epilogue10collective6detail29Sm90TmaWarpSpecializedAdapterINS1H_15DefaultEpilogueISK_SL_SL_NS1G_6thread17LinearCombinationISK_Li1EffLNS1L_9ScaleType4KindE0ELNS_15FloatRoundStyleE2ESK_EENS1_15EpilogueDefaultEEEEEvvEEEEvNT_6ParamsE:
	.zero		1664


//--------------------- SYMBOLS --------------------------

	.type		.nv.reservedSmem.offset0,@object
	.size		.nv.reservedSmem.offset0,0x4
	.type		__assertfail,@function
